	.target	sm_90a

	.elftype	@"ET_EXEC"


//--------------------- .note.nv.tkinfo           --------------------------
	.section	.note.nv.tkinfo,"",@"SHT_NOTE"
	.sectionflags	@"SHF_NOTE_NV_TKINFO"
	.tkinfo
        /*0018*/ 	.word	0x00000002
        /*0030*/ 	.string	""
        /*0030*/ 	.string	"ptxas"
        /*0030*/ 	.string	"Cuda compilation tools, release 13.0, V13.0.88"
        /*0030*/ 	.string	"Build cuda_13.0.r13.0/compiler.36424714_0"
        /*0030*/ 	.string	"-arch sm_90a -m 64 "



//--------------------- .note.nv.cuinfo           --------------------------
	.section	.note.nv.cuinfo,"",@"SHT_NOTE"
	.sectionflags	@"SHF_NOTE_NV_CUINFO"
        /*0018*/ 	.short	0x0002
        /*001a*/ 	.short	0x005a
        /*001c*/ 	.short	0x0082
	.zero		2


//--------------------- .nv.info                  --------------------------
	.section	.nv.info,"",@"SHT_CUDA_INFO"
	.align	4


	//----- nvinfo : EIATTR_REGCOUNT
	.align		4
        /*0000*/ 	.byte	0x04, 0x2f
        /*0002*/ 	.short	(.L_15 - .L_14)
	.align		4
.L_14:
        /*0004*/ 	.word	index@(_ZN7cutlass13device_kernelINS_4gemm6kernel13GemmUniversalIN4cute5tupleIJiiiiEEENS1_10collective13CollectiveMmaINS1_34MainloopSm90TmaGmmaWarpSpecializedILi5ENS5_IJNS4_1CILi4EEENSA_ILi1EEESC_EEENS1_35KernelTmaWarpSpecializedCooperativeEEENS5_IJNSA_ILi128EEESG_NSA_ILi64EEEEEENS_6half_tENS5_IJSC_llEEESJ_NS5_IJlSC_lEEENS4_8TiledMMAINS4_8MMA_AtomIJNS4_4SM904GMMA26MMA_64x128x16_F32F16F16_SSILNSP_5MajorE1ELSR_0ELNSP_7ScaleInE1ELSS_1EEEEEENS4_6LayoutINS5_IJNSA_ILi2EEESC_SC_EEENS5_IJSC_NSA_ILi0EEESY_EEEEENS5_IJNS4_10UnderscoreES11_S11_EEEEENS4_13SM90_TMA_LOADENS4_14ComposedLayoutINS4_7SwizzleILi3ELi4ELi3EEENS4_18smem_ptr_flag_bitsILi16EEENSV_INS5_IJSH_NSA_ILi8EEEEEENS5_IJSC_SH_EEEEEEEvNS4_8identityENS4_23SM90_TMA_LOAD_MULTICASTENS15_IS17_S19_NSV_INS5_IJS1A_SH_EEENS5_IJSH_SC_EEEEEEEvS1F_EENS_8epilogue10collective6detail29Sm90TmaWarpSpecializedAdapterINS1N_15DefaultEpilogueISJ_SL_SL_NS1M_6thread17LinearCombinationISJ_Li1EffLNS1R_9ScaleType4KindE0ELNS_15FloatRoundStyleE2ESJ_EENS1_15EpilogueDefaultEEEEEvvEEEEvNT_6ParamsE)
        /*0008*/ 	.word	0x000000a8


	//----- nvinfo : EIATTR_FRAME_SIZE
	.align		4
.L_15:
        /*000c*/ 	.byte	0x04, 0x11
        /*000e*/ 	.short	(.L_17 - .L_16)
	.align		4
.L_16:
        /*0010*/ 	.word	index@(_ZN7cutlass13device_kernelINS_4gemm6kernel13GemmUniversalIN4cute5tupleIJiiiiEEENS1_10collective13CollectiveMmaINS1_34MainloopSm90TmaGmmaWarpSpecializedILi5ENS5_IJNS4_1CILi4EEENSA_ILi1EEESC_EEENS1_35KernelTmaWarpSpecializedCooperativeEEENS5_IJNSA_ILi128EEESG_NSA_ILi64EEEEEENS_6half_tENS5_IJSC_llEEESJ_NS5_IJlSC_lEEENS4_8TiledMMAINS4_8MMA_AtomIJNS4_4SM904GMMA26MMA_64x128x16_F32F16F16_SSILNSP_5MajorE1ELSR_0ELNSP_7ScaleInE1ELSS_1EEEEEENS4_6LayoutINS5_IJNSA_ILi2EEESC_SC_EEENS5_IJSC_NSA_ILi0EEESY_EEEEENS5_IJNS4_10UnderscoreES11_S11_EEEEENS4_13SM90_TMA_LOADENS4_14ComposedLayoutINS4_7SwizzleILi3ELi4ELi3EEENS4_18smem_ptr_flag_bitsILi16EEENSV_INS5_IJSH_NSA_ILi8EEEEEENS5_IJSC_SH_EEEEEEEvNS4_8identityENS4_23SM90_TMA_LOAD_MULTICASTENS15_IS17_S19_NSV_INS5_IJS1A_SH_EEENS5_IJSH_SC_EEEEEEEvS1F_EENS_8epilogue10collective6detail29Sm90TmaWarpSpecializedAdapterINS1N_15DefaultEpilogueISJ_SL_SL_NS1M_6thread17LinearCombinationISJ_Li1EffLNS1R_9ScaleType4KindE0ELNS_15FloatRoundStyleE2ESJ_EENS1_15EpilogueDefaultEEEEEvvEEEEvNT_6ParamsE)
        /*0014*/ 	.word	0x00000000


	//----- nvinfo : EIATTR_MIN_STACK_SIZE
	.align		4
.L_17:
        /*0018*/ 	.byte	0x04, 0x12
        /*001a*/ 	.short	(.L_19 - .L_18)
	.align		4
.L_18:
        /*001c*/ 	.word	index@(_ZN7cutlass13device_kernelINS_4gemm6kernel13GemmUniversalIN4cute5tupleIJiiiiEEENS1_10collective13CollectiveMmaINS1_34MainloopSm90TmaGmmaWarpSpecializedILi5ENS5_IJNS4_1CILi4EEENSA_ILi1EEESC_EEENS1_35KernelTmaWarpSpecializedCooperativeEEENS5_IJNSA_ILi128EEESG_NSA_ILi64EEEEEENS_6half_tENS5_IJSC_llEEESJ_NS5_IJlSC_lEEENS4_8TiledMMAINS4_8MMA_AtomIJNS4_4SM904GMMA26MMA_64x128x16_F32F16F16_SSILNSP_5MajorE1ELSR_0ELNSP_7ScaleInE1ELSS_1EEEEEENS4_6LayoutINS5_IJNSA_ILi2EEESC_SC_EEENS5_IJSC_NSA_ILi0EEESY_EEEEENS5_IJNS4_10UnderscoreES11_S11_EEEEENS4_13SM90_TMA_LOADENS4_14ComposedLayoutINS4_7SwizzleILi3ELi4ELi3EEENS4_18smem_ptr_flag_bitsILi16EEENSV_INS5_IJSH_NSA_ILi8EEEEEENS5_IJSC_SH_EEEEEEEvNS4_8identityENS4_23SM90_TMA_LOAD_MULTICASTENS15_IS17_S19_NSV_INS5_IJS1A_SH_EEENS5_IJSH_SC_EEEEEEEvS1F_EENS_8epilogue10collective6detail29Sm90TmaWarpSpecializedAdapterINS1N_15DefaultEpilogueISJ_SL_SL_NS1M_6thread17LinearCombinationISJ_Li1EffLNS1R_9ScaleType4KindE0ELNS_15FloatRoundStyleE2ESJ_EENS1_15EpilogueDefaultEEEEEvvEEEEvNT_6ParamsE)
        /*0020*/ 	.word	0x00000000
.L_19:


//--------------------- .nv.compat                --------------------------
	.section	.nv.compat,"",@"SHT_CUDA_COMPAT_INFO"
	.align	4
        /*0000*/ 	.byte	0x02, 0x09, 0x01, 0x00, 0x02, 0x02, 0x04, 0x00, 0x02, 0x05, 0x05, 0x00, 0x03, 0x07, 0x01, 0x01
        /*0010*/ 	.byte	0x02, 0x03, 0x01, 0x00, 0x02, 0x06, 0x01, 0x00, 0x04, 0x0b, 0x08, 0x00, 0x00, 0x00, 0x00, 0x00
        /*0020*/ 	.byte	0x00, 0x00, 0x00, 0x00


//--------------------- .nv.info._ZN7cutlass13device_kernelINS_4gemm6kernel13GemmUniversalIN4cute5tupleIJiiiiEEENS1_10collective13CollectiveMmaINS1_34MainloopSm90TmaGmmaWarpSpecializedILi5ENS5_IJNS4_1CILi4EEENSA_ILi1EEESC_EEENS1_35KernelTmaWarpSpecializedCooperativeEEENS5_IJNSA_ILi128EEESG_NSA_ILi64EEEEEENS_6half_tENS5_IJSC_llEEESJ_NS5_IJlSC_lEEENS4_8TiledMMAINS4_8MMA_AtomIJNS4_4SM904GMMA26MMA_64x128x16_F32F16F16_SSILNSP_5MajorE1ELSR_0ELNSP_7ScaleInE1ELSS_1EEEEEENS4_6LayoutINS5_IJNSA_ILi2EEESC_SC_EEENS5_IJSC_NSA_ILi0EEESY_EEEEENS5_IJNS4_10UnderscoreES11_S11_EEEEENS4_13SM90_TMA_LOADENS4_14ComposedLayoutINS4_7SwizzleILi3ELi4ELi3EEENS4_18smem_ptr_flag_bitsILi16EEENSV_INS5_IJSH_NSA_ILi8EEEEEENS5_IJSC_SH_EEEEEEEvNS4_8identityENS4_23SM90_TMA_LOAD_MULTICASTENS15_IS17_S19_NSV_INS5_IJS1A_SH_EEENS5_IJSH_SC_EEEEEEEvS1F_EENS_8epilogue10collective6detail29Sm90TmaWarpSpecializedAdapterINS1N_15DefaultEpilogueISJ_SL_SL_NS1M_6thread17LinearCombinationISJ_Li1EffLNS1R_9ScaleType4KindE0ELNS_15FloatRoundStyleE2ESJ_EENS1_15EpilogueDefaultEEEEEvvEEEEvNT_6ParamsE --------------------------
	.section	.nv.info._ZN7cutlass13device_kernelINS_4gemm6kernel13GemmUniversalIN4cute5tupleIJiiiiEEENS1_10collective13CollectiveMmaINS1_34MainloopSm90TmaGmmaWarpSpecializedILi5ENS5_IJNS4_1CILi4EEENSA_ILi1EEESC_EEENS1_35KernelTmaWarpSpecializedCooperativeEEENS5_IJNSA_ILi128EEESG_NSA_ILi64EEEEEENS_6half_tENS5_IJSC_llEEESJ_NS5_IJlSC_lEEENS4_8TiledMMAINS4_8MMA_AtomIJNS4_4SM904GMMA26MMA_64x128x16_F32F16F16_SSILNSP_5MajorE1ELSR_0ELNSP_7ScaleInE1ELSS_1EEEEEENS4_6LayoutINS5_IJNSA_ILi2EEESC_SC_EEENS5_IJSC_NSA_ILi0EEESY_EEEEENS5_IJNS4_10UnderscoreES11_S11_EEEEENS4_13SM90_TMA_LOADENS4_14ComposedLayoutINS4_7SwizzleILi3ELi4ELi3EEENS4_18smem_ptr_flag_bitsILi16EEENSV_INS5_IJSH_NSA_ILi8EEEEEENS5_IJSC_SH_EEEEEEEvNS4_8identityENS4_23SM90_TMA_LOAD_MULTICASTENS15_IS17_S19_NSV_INS5_IJS1A_SH_EEENS5_IJSH_SC_EEEEEEEvS1F_EENS_8epilogue10collective6detail29Sm90TmaWarpSpecializedAdapterINS1N_15DefaultEpilogueISJ_SL_SL_NS1M_6thread17LinearCombinationISJ_Li1EffLNS1R_9ScaleType4KindE0ELNS_15FloatRoundStyleE2ESJ_EENS1_15EpilogueDefaultEEEEEvvEEEEvNT_6ParamsE,"",@"SHT_CUDA_INFO"
	.sectionflags	@""
	.align	4


	//----- nvinfo : EIATTR_CUDA_API_VERSION
	.align		4
        /*0000*/ 	.byte	0x04, 0x37
        /*0002*/ 	.short	(.L_21 - .L_20)
.L_20:
        /*0004*/ 	.word	0x00000082


	//----- nvinfo : EIATTR_KPARAM_INFO
	.align		4
.L_21:
        /*0008*/ 	.byte	0x04, 0x17
        /*000a*/ 	.short	(.L_23 - .L_22)
.L_22:
        /*000c*/ 	.word	0x00000000
        /*0010*/ 	.short	0x0000
        /*0012*/ 	.short	0x0070
        /*0014*/ 	.byte	0x00, 0xf0, 0x01, 0x10


	//----- nvinfo : EIATTR_SPARSE_MMA_MASK
	.align		4
.L_23:
        /*0018*/ 	.byte	0x03, 0x50
        /*001a*/ 	.short	0x0000


	//----- nvinfo : EIATTR_MAXREG_COUNT
	.align		4
        /*001c*/ 	.byte	0x03, 0x1b
        /*001e*/ 	.short	0x00a8


	//----- nvinfo : EIATTR_NUM_BARRIERS
	.align		4
        /*0020*/ 	.byte	0x02, 0x4c
        /*0022*/ 	.byte	0x01
	.zero		1


	//----- nvinfo : EIATTR_EXTERNS
	.align		4
        /*0024*/ 	.byte	0x04, 0x0f
        /*0026*/ 	.short	(.L_25 - .L_24)


	//   ....[0]....
	.align		4
.L_24:
        /*0028*/ 	.word	index@(__assertfail)


	//----- nvinfo : EIATTR_MERCURY_ISA_VERSION
	.align		4
.L_25:
        /*002c*/ 	.byte	0x03, 0x5f
        /*002e*/ 	.short	0x0101


	//----- nvinfo : EIATTR_INT_WARP_WIDE_INSTR_OFFSETS
	.align		4
        /*0030*/ 	.byte	0x04, 0x31
        /*0032*/ 	.short	(.L_27 - .L_26)


	//   ....[0]....
.L_26:
        /*0034*/ 	.word	0x00000500


	//   ....[1]....
        /*0038*/ 	.word	0x00000520


	//   ....[2]....
        /*003c*/ 	.word	0x000006d0


	//   ....[3]....
        /*0040*/ 	.word	0x00001f30


	//----- nvinfo : EIATTR_COOP_GROUP_MASK_REGIDS
	.align		4
.L_27:
        /*0044*/ 	.byte	0x04, 0x29
        /*0046*/ 	.short	(.L_29 - .L_28)


	//   ....[0]....
.L_28:
        /*0048*/ 	.word	0xffffffff


	//   ....[1]....
        /*004c*/ 	.word	0xffffffff


	//   ....[2]....
        /*0050*/ 	.word	0xffffffff


	//   ....[3]....
        /*0054*/ 	.word	0xffffffff


	//   ....[4]....
        /*0058*/ 	.word	0xffffffff


	//   ....[5]....
        /*005c*/ 	.word	0xffffffff


	//----- nvinfo : EIATTR_COOP_GROUP_INSTR_OFFSETS
	.align		4
.L_29:
        /*0060*/ 	.byte	0x04, 0x28
        /*0062*/ 	.short	(.L_31 - .L_30)


	//   ....[0]....
.L_30:
        /*0064*/ 	.word	0x00000060


	//   ....[1]....
        /*0068*/ 	.word	0x00000070


	//   ....[2]....
        /*006c*/ 	.word	0x00000130


	//   ....[3]....
        /*0070*/ 	.word	0x00000320


	//   ....[4]....
        /*0074*/ 	.word	0x00000840


	//   ....[5]....
        /*0078*/ 	.word	0x000014c0


	//----- nvinfo : EIATTR_REG_RECONFIG
	.align		4
.L_31:
        /*007c*/ 	.byte	0x01, 0x54
	.zero		2


	//----- nvinfo : EIATTR_SYSCALL_OFFSETS
	.align		4
        /*0080*/ 	.byte	0x04, 0x46
        /*0082*/ 	.short	(.L_33 - .L_32)


	//   ....[0]....
.L_32:
        /*0084*/ 	.word	0x000016a0


	//----- nvinfo : EIATTR_MBARRIER_INSTR_OFFSETS
	.align		4
.L_33:
        /*0088*/ 	.byte	0x04, 0x39
        /*008a*/ 	.short	(.L_35 - .L_34)


	//   ....[0]....
.L_34:
        /*008c*/ 	.word	0x00000250
        /*0090*/ 	.word	0x000000ff
        /*0094*/ 	.word	0x00000000
        /*0098*/ 	.short	0x0100
        /*009a*/ 	.byte	0x08
	.zero		1


	//   ....[1]....
        /*009c*/ 	.word	0x00000260
        /*00a0*/ 	.word	0x000000ff
        /*00a4*/ 	.word	0x00000028
        /*00a8*/ 	.short	0x0100
        /*00aa*/ 	.byte	0x08
	.zero		1


	//   ....[2]....
        /*00ac*/ 	.word	0x00000270
        /*00b0*/ 	.word	0x000000ff
        /*00b4*/ 	.word	0x00000008
        /*00b8*/ 	.short	0x0100
        /*00ba*/ 	.byte	0x08
	.zero		1


	//   ....[3]....
        /*00bc*/ 	.word	0x00000280
        /*00c0*/ 	.word	0x000000ff
        /*00c4*/ 	.word	0x00000030
        /*00c8*/ 	.short	0x0100
        /*00ca*/ 	.byte	0x08
	.zero		1


	//   ....[4]....
        /*00cc*/ 	.word	0x00000290
        /*00d0*/ 	.word	0x000000ff
        /*00d4*/ 	.word	0x00000010
        /*00d8*/ 	.short	0x0100
        /*00da*/ 	.byte	0x08
	.zero		1


	//   ....[5]....
        /*00dc*/ 	.word	0x000002a0
        /*00e0*/ 	.word	0x000000ff
        /*00e4*/ 	.word	0x00000038
        /*00e8*/ 	.short	0x0100
        /*00ea*/ 	.byte	0x08
	.zero		1


	//   ....[6]....
        /*00ec*/ 	.word	0x000002b0
        /*00f0*/ 	.word	0x000000ff
        /*00f4*/ 	.word	0x00000018
        /*00f8*/ 	.short	0x0100
        /*00fa*/ 	.byte	0x08
	.zero		1


	//   ....[7]....
        /*00fc*/ 	.word	0x000002c0
        /*0100*/ 	.word	0x000000ff
        /*0104*/ 	.word	0x00000040
        /*0108*/ 	.short	0x0100
        /*010a*/ 	.byte	0x08
	.zero		1


	//   ....[8]....
        /*010c*/ 	.word	0x000002d0
        /*0110*/ 	.word	0x000000ff
        /*0114*/ 	.word	0x00000020
        /*0118*/ 	.short	0x0100
        /*011a*/ 	.byte	0x08
	.zero		1


	//   ....[9]....
        /*011c*/ 	.word	0x000002e0
        /*0120*/ 	.word	0x000000ff
        /*0124*/ 	.word	0x00000048
        /*0128*/ 	.short	0x0100
        /*012a*/ 	.byte	0x08
	.zero		1


	//   ....[10]....
        /*012c*/ 	.word	0x00000750
        /*0130*/ 	.word	0x000000ff
        /*0134*/ 	.word	0x00000060
        /*0138*/ 	.short	0x0100
        /*013a*/ 	.byte	0x06
	.zero		1


	//   ....[11]....
        /*013c*/ 	.word	0x000007f0
        /*0140*/ 	.word	0x000000ff
        /*0144*/ 	.word	0x00000068
        /*0148*/ 	.short	0x0100
        /*014a*/ 	.byte	0x06
	.zero		1


	//   ....[12]....
        /*014c*/ 	.word	0x00001760
        /*0150*/ 	.word	0x00000003
        /*0154*/ 	.word	0x00000000
        /*0158*/ 	.short	0x010a
        /*015a*/ 	.byte	0x3f
	.zero		1


	//   ....[13]....
        /*015c*/ 	.word	0x000017c0
        /*0160*/ 	.word	0x00000003
        /*0164*/ 	.word	0x00000000
        /*0168*/ 	.short	0x010a
        /*016a*/ 	.byte	0x3f
	.zero		1


	//   ....[14]....
        /*016c*/ 	.word	0x00001b40
        /*0170*/ 	.word	0x00000005
        /*0174*/ 	.word	0x00000000
        /*0178*/ 	.short	0x010a
        /*017a*/ 	.byte	0x3f
	.zero		1


	//   ....[15]....
        /*017c*/ 	.word	0x00001b80
        /*0180*/ 	.word	0x00000005
        /*0184*/ 	.word	0x00000000
        /*0188*/ 	.short	0x010a
        /*018a*/ 	.byte	0x3f
	.zero		1


	//   ....[16]....
        /*018c*/ 	.word	0x00001de0
        /*0190*/ 	.word	0x00000004
        /*0194*/ 	.word	0x00000000
        /*0198*/ 	.short	0x0101
        /*019a*/ 	.byte	0x3f
	.zero		1


	//   ....[17]....
        /*019c*/ 	.word	0x00001fd0
        /*01a0*/ 	.word	0x00000000
        /*01a4*/ 	.word	0x00000000
        /*01a8*/ 	.short	0x0101
        /*01aa*/ 	.byte	0x3f
	.zero		1


	//   ....[18]....
        /*01ac*/ 	.word	0x00007120
        /*01b0*/ 	.word	0x00000017
        /*01b4*/ 	.word	0x00000028
        /*01b8*/ 	.short	0x010a
        /*01ba*/ 	.byte	0x3f
	.zero		1


	//   ....[19]....
        /*01bc*/ 	.word	0x00007500
        /*01c0*/ 	.word	0x00000006
        /*01c4*/ 	.word	0x00000068
        /*01c8*/ 	.short	0x0101
        /*01ca*/ 	.byte	0x3f
	.zero		1


	//   ....[20]....
        /*01cc*/ 	.word	0x00007c50
        /*01d0*/ 	.word	0x00000007
        /*01d4*/ 	.word	0x00000000
        /*01d8*/ 	.short	0x010a
        /*01da*/ 	.byte	0x3f
	.zero		1


	//   ....[21]....
        /*01dc*/ 	.word	0x00007cd0
        /*01e0*/ 	.word	0x00000006
        /*01e4*/ 	.word	0x00000000
        /*01e8*/ 	.short	0x010a
        /*01ea*/ 	.byte	0x3f
	.zero		1


	//   ....[22]....
        /*01ec*/ 	.word	0x00007d60
        /*01f0*/ 	.word	0x00000007
        /*01f4*/ 	.word	0x00000000
        /*01f8*/ 	.short	0x010a
        /*01fa*/ 	.byte	0x3f
	.zero		1


	//   ....[23]....
        /*01fc*/ 	.word	0x00007df0
        /*0200*/ 	.word	0x00000006
        /*0204*/ 	.word	0x00000000
        /*0208*/ 	.short	0x010a
        /*020a*/ 	.byte	0x3f
	.zero		1


	//   ....[24]....
        /*020c*/ 	.word	0x00007e80
        /*0210*/ 	.word	0x00000005
        /*0214*/ 	.word	0x00000000
        /*0218*/ 	.short	0x010a
        /*021a*/ 	.byte	0x3f
	.zero		1


	//   ....[25]....
        /*021c*/ 	.word	0x00007ee0
        /*0220*/ 	.word	0x00000003
        /*0224*/ 	.word	0x00000000
        /*0228*/ 	.short	0x010a
        /*022a*/ 	.byte	0x3f
	.zero		1


	//   ....[26]....
        /*022c*/ 	.word	0x00007f30
        /*0230*/ 	.word	0x00000005
        /*0234*/ 	.word	0x00000000
        /*0238*/ 	.short	0x010a
        /*023a*/ 	.byte	0x3f
	.zero		1


	//   ....[27]....
        /*023c*/ 	.word	0x00008000
        /*0240*/ 	.word	0x00000017
        /*0244*/ 	.word	0x00000028
        /*0248*/ 	.short	0x010a
        /*024a*/ 	.byte	0x3f
	.zero		1


	//   ....[28]....
        /*024c*/ 	.word	0x000080d0
        /*0250*/ 	.word	0x00000007
        /*0254*/ 	.word	0x00000000
        /*0258*/ 	.short	0x010a
        /*025a*/ 	.byte	0x3f
	.zero		1


	//   ....[29]....
        /*025c*/ 	.word	0x00008120
        /*0260*/ 	.word	0x00000006
        /*0264*/ 	.word	0x00000000
        /*0268*/ 	.short	0x010a
        /*026a*/ 	.byte	0x3f
	.zero		1


	//   ....[30]....
        /*026c*/ 	.word	0x00008170
        /*0270*/ 	.word	0x00000007
        /*0274*/ 	.word	0x00000000
        /*0278*/ 	.short	0x010a
        /*027a*/ 	.byte	0x3f
	.zero		1


	//   ....[31]....
        /*027c*/ 	.word	0x000081c0
        /*0280*/ 	.word	0x00000006
        /*0284*/ 	.word	0x00000000
        /*0288*/ 	.short	0x010a
        /*028a*/ 	.byte	0x3f
	.zero		1


	//----- nvinfo : EIATTR_NUM_MBARRIERS
	.align		4
.L_35:
        /*028c*/ 	.byte	0x03, 0x38
        /*028e*/ 	.short	0x000c


	//----- nvinfo : EIATTR_EXIT_INSTR_OFFSETS
	.align		4
        /*0290*/ 	.byte	0x04, 0x1c
        /*0292*/ 	.short	(.L_37 - .L_36)


	//   ....[0]....
.L_36:
        /*0294*/ 	.word	0x00000a10


	//   ....[1]....
        /*0298*/ 	.word	0x00001220


	//   ....[2]....
        /*029c*/ 	.word	0x00006880


	//   ....[3]....
        /*02a0*/ 	.word	0x00006de0


	//   ....[4]....
        /*02a4*/ 	.word	0x00007ed0


	//----- nvinfo : EIATTR_MAX_THREADS
	.align		4
.L_37:
        /*02a8*/ 	.byte	0x04, 0x05
        /*02aa*/ 	.short	(.L_39 - .L_38)
.L_38:
        /*02ac*/ 	.word	0x00000180
        /*02b0*/ 	.word	0x00000001
        /*02b4*/ 	.word	0x00000001


	//----- nvinfo : EIATTR_CRS_STACK_SIZE
	.align		4
.L_39:
        /*02b8*/ 	.byte	0x04, 0x1e
        /*02ba*/ 	.short	(.L_41 - .L_40)
.L_40:
        /*02bc*/ 	.word	0x00000000


	//----- nvinfo : EIATTR_CBANK_PARAM_SIZE
	.align		4
.L_41:
        /*02c0*/ 	.byte	0x03, 0x19
        /*02c2*/ 	.short	0x0470


	//----- nvinfo : EIATTR_PARAM_CBANK
	.align		4
        /*02c4*/ 	.byte	0x04, 0x0a
        /*02c6*/ 	.short	(.L_43 - .L_42)
	.align		4
.L_42:
        /*02c8*/ 	.word	index@(.nv.constant0._ZN7cutlass13device_kernelINS_4gemm6kernel13GemmUniversalIN4cute5tupleIJiiiiEEENS1_10collective13CollectiveMmaINS1_34MainloopSm90TmaGmmaWarpSpecializedILi5ENS5_IJNS4_1CILi4EEENSA_ILi1EEESC_EEENS1_35KernelTmaWarpSpecializedCooperativeEEENS5_IJNSA_ILi128EEESG_NSA_ILi64EEEEEENS_6half_tENS5_IJSC_llEEESJ_NS5_IJlSC_lEEENS4_8TiledMMAINS4_8MMA_AtomIJNS4_4SM904GMMA26MMA_64x128x16_F32F16F16_SSILNSP_5MajorE1ELSR_0ELNSP_7ScaleInE1ELSS_1EEEEEENS4_6LayoutINS5_IJNSA_ILi2EEESC_SC_EEENS5_IJSC_NSA_ILi0EEESY_EEEEENS5_IJNS4_10UnderscoreES11_S11_EEEEENS4_13SM90_TMA_LOADENS4_14ComposedLayoutINS4_7SwizzleILi3ELi4ELi3EEENS4_18smem_ptr_flag_bitsILi16EEENSV_INS5_IJSH_NSA_ILi8EEEEEENS5_IJSC_SH_EEEEEEEvNS4_8identityENS4_23SM90_TMA_LOAD_MULTICASTENS15_IS17_S19_NSV_INS5_IJS1A_SH_EEENS5_IJSH_SC_EEEEEEEvS1F_EENS_8epilogue10collective6detail29Sm90TmaWarpSpecializedAdapterINS1N_15DefaultEpilogueISJ_SL_SL_NS1M_6thread17LinearCombinationISJ_Li1EffLNS1R_9ScaleType4KindE0ELNS_15FloatRoundStyleE2ESJ_EENS1_15EpilogueDefaultEEEEEvvEEEEvNT_6ParamsE)
        /*02cc*/ 	.short	0x0210
        /*02ce*/ 	.short	0x0470


	//----- nvinfo : EIATTR_SW_WAR
	.align		4
.L_43:
        /*02d0*/ 	.byte	0x04, 0x36
        /*02d2*/ 	.short	(.L_45 - .L_44)
.L_44:
        /*02d4*/ 	.word	0x00000008
.L_45:


//--------------------- .nv.callgraph             --------------------------
	.section	.nv.callgraph,"",@"SHT_CUDA_CALLGRAPH"
	.align	4
	.sectionentsize	8
	.align		4
        /*0000*/ 	.word	0x00000000
	.align		4
        /*0004*/ 	.word	0xffffffff
	.align		4
        /*0008*/ 	.word	index@(_ZN7cutlass13device_kernelINS_4gemm6kernel13GemmUniversalIN4cute5tupleIJiiiiEEENS1_10collective13CollectiveMmaINS1_34MainloopSm90TmaGmmaWarpSpecializedILi5ENS5_IJNS4_1CILi4EEENSA_ILi1EEESC_EEENS1_35KernelTmaWarpSpecializedCooperativeEEENS5_IJNSA_ILi128EEESG_NSA_ILi64EEEEEENS_6half_tENS5_IJSC_llEEESJ_NS5_IJlSC_lEEENS4_8TiledMMAINS4_8MMA_AtomIJNS4_4SM904GMMA26MMA_64x128x16_F32F16F16_SSILNSP_5MajorE1ELSR_0ELNSP_7ScaleInE1ELSS_1EEEEEENS4_6LayoutINS5_IJNSA_ILi2EEESC_SC_EEENS5_IJSC_NSA_ILi0EEESY_EEEEENS5_IJNS4_10UnderscoreES11_S11_EEEEENS4_13SM90_TMA_LOADENS4_14ComposedLayoutINS4_7SwizzleILi3ELi4ELi3EEENS4_18smem_ptr_flag_bitsILi16EEENSV_INS5_IJSH_NSA_ILi8EEEEEENS5_IJSC_SH_EEEEEEEvNS4_8identityENS4_23SM90_TMA_LOAD_MULTICASTENS15_IS17_S19_NSV_INS5_IJS1A_SH_EEENS5_IJSH_SC_EEEEEEEvS1F_EENS_8epilogue10collective6detail29Sm90TmaWarpSpecializedAdapterINS1N_15DefaultEpilogueISJ_SL_SL_NS1M_6thread17LinearCombinationISJ_Li1EffLNS1R_9ScaleType4KindE0ELNS_15FloatRoundStyleE2ESJ_EENS1_15EpilogueDefaultEEEEEvvEEEEvNT_6ParamsE)
	.align		4
        /*000c*/ 	.word	index@(__assertfail)
	.align		4
        /*0010*/ 	.word	0x00000000
	.align		4
        /*0014*/ 	.word	0xfffffffe
	.align		4
        /*0018*/ 	.word	0x00000000
	.align		4
        /*001c*/ 	.word	0xfffffffd
	.align		4
        /*0020*/ 	.word	0x00000000
	.align		4
        /*0024*/ 	.word	0xfffffffc


//--------------------- .nv.constant4             --------------------------
	.section	.nv.constant4,"a",@progbits
	.align	8
	.align		8
.nv.constant4:
        /*0000*/ 	.dword	__assertfail
	.align		8
        /*0008*/ 	.dword	__unnamed_1
	.align		8
        /*0010*/ 	.dword	_ZN40_INTERNAL_7087cfa7_4_k_cu_2aa38ded_211914cuda3std3__45__cpo5beginE
	.align		8
        /*0018*/ 	.dword	_ZN40_INTERNAL_7087cfa7_4_k_cu_2aa38ded_211914cuda3std3__45__cpo3endE
	.align		8
        /*0020*/ 	.dword	_ZN40_INTERNAL_7087cfa7_4_k_cu_2aa38ded_211914cuda3std3__45__cpo6cbeginE
	.align		8
        /*0028*/ 	.dword	_ZN40_INTERNAL_7087cfa7_4_k_cu_2aa38ded_211914cuda3std3__45__cpo4cendE
	.align		8
        /*0030*/ 	.dword	_ZN40_INTERNAL_7087cfa7_4_k_cu_2aa38ded_211914cuda3std3__442_GLOBAL__N__7087cfa7_4_k_cu_2aa38ded_211916ignoreE
	.align		8
        /*0038*/ 	.dword	_ZN40_INTERNAL_7087cfa7_4_k_cu_2aa38ded_211914cuda3std3__419piecewise_constructE
	.align		8
        /*0040*/ 	.dword	_ZN40_INTERNAL_7087cfa7_4_k_cu_2aa38ded_211914cuda3std3__48in_placeE
	.align		8
        /*0048*/ 	.dword	_ZN40_INTERNAL_7087cfa7_4_k_cu_2aa38ded_211914cuda3std6ranges3__45__cpo4swapE
	.align		8
        /*0050*/ 	.dword	_ZN40_INTERNAL_7087cfa7_4_k_cu_2aa38ded_211914cuda3std6ranges3__45__cpo9iter_moveE
	.align		8
        /*0058*/ 	.dword	_ZN40_INTERNAL_7087cfa7_4_k_cu_2aa38ded_211914cute7productE
	.align		8
        /*0060*/ 	.dword	_ZN40_INTERNAL_7087cfa7_4_k_cu_2aa38ded_211914cute1_E
	.align		8
        /*0068*/ 	.dword	$str$22
	.align		8
        /*0070*/ 	.dword	$str$23


//--------------------- .text._ZN7cutlass13device_kernelINS_4gemm6kernel13GemmUniversalIN4cute5tupleIJiiiiEEENS1_10collective13CollectiveMmaINS1_34MainloopSm90TmaGmmaWarpSpecializedILi5ENS5_IJNS4_1CILi4EEENSA_ILi1EEESC_EEENS1_35KernelTmaWarpSpecializedCooperativeEEENS5_IJNSA_ILi128EEESG_NSA_ILi64EEEEEENS_6half_tENS5_IJSC_llEEESJ_NS5_IJlSC_lEEENS4_8TiledMMAINS4_8MMA_AtomIJNS4_4SM904GMMA26MMA_64x128x16_F32F16F16_SSILNSP_5MajorE1ELSR_0ELNSP_7ScaleInE1ELSS_1EEEEEENS4_6LayoutINS5_IJNSA_ILi2EEESC_SC_EEENS5_IJSC_NSA_ILi0EEESY_EEEEENS5_IJNS4_10UnderscoreES11_S11_EEEEENS4_13SM90_TMA_LOADENS4_14ComposedLayoutINS4_7SwizzleILi3ELi4ELi3EEENS4_18smem_ptr_flag_bitsILi16EEENSV_INS5_IJSH_NSA_ILi8EEEEEENS5_IJSC_SH_EEEEEEEvNS4_8identityENS4_23SM90_TMA_LOAD_MULTICASTENS15_IS17_S19_NSV_INS5_IJS1A_SH_EEENS5_IJSH_SC_EEEEEEEvS1F_EENS_8epilogue10collective6detail29Sm90TmaWarpSpecializedAdapterINS1N_15DefaultEpilogueISJ_SL_SL_NS1M_6thread17LinearCombinationISJ_Li1EffLNS1R_9ScaleType4KindE0ELNS_15FloatRoundStyleE2ESJ_EENS1_15EpilogueDefaultEEEEEvvEEEEvNT_6ParamsE --------------------------
	.section	.text._ZN7cutlass13device_kernelINS_4gemm6kernel13GemmUniversalIN4cute5tupleIJiiiiEEENS1_10collective13CollectiveMmaINS1_34MainloopSm90TmaGmmaWarpSpecializedILi5ENS5_IJNS4_1CILi4EEENSA_ILi1EEESC_EEENS1_35KernelTmaWarpSpecializedCooperativeEEENS5_IJNSA_ILi128EEESG_NSA_ILi64EEEEEENS_6half_tENS5_IJSC_llEEESJ_NS5_IJlSC_lEEENS4_8TiledMMAINS4_8MMA_AtomIJNS4_4SM904GMMA26MMA_64x128x16_F32F16F16_SSILNSP_5MajorE1ELSR_0ELNSP_7ScaleInE1ELSS_1EEEEEENS4_6LayoutINS5_IJNSA_ILi2EEESC_SC_EEENS5_IJSC_NSA_ILi0EEESY_EEEEENS5_IJNS4_10UnderscoreES11_S11_EEEEENS4_13SM90_TMA_LOADENS4_14ComposedLayoutINS4_7SwizzleILi3ELi4ELi3EEENS4_18smem_ptr_flag_bitsILi16EEENSV_INS5_IJSH_NSA_ILi8EEEEEENS5_IJSC_SH_EEEEEEEvNS4_8identityENS4_23SM90_TMA_LOAD_MULTICASTENS15_IS17_S19_NSV_INS5_IJS1A_SH_EEENS5_IJSH_SC_EEEEEEEvS1F_EENS_8epilogue10collective6detail29Sm90TmaWarpSpecializedAdapterINS1N_15DefaultEpilogueISJ_SL_SL_NS1M_6thread17LinearCombinationISJ_Li1EffLNS1R_9ScaleType4KindE0ELNS_15FloatRoundStyleE2ESJ_EENS1_15EpilogueDefaultEEEEEvvEEEEvNT_6ParamsE,"ax",@progbits
	.align	128
.text._ZN7cutlass13device_kernelINS_4gemm6kernel13GemmUniversalIN4cute5tupleIJiiiiEEENS1_10collective13CollectiveMmaINS1_34MainloopSm90TmaGmmaWarpSpecializedILi5ENS5_IJNS4_1CILi4EEENSA_ILi1EEESC_EEENS1_35KernelTmaWarpSpecializedCooperativeEEENS5_IJNSA_ILi128EEESG_NSA_ILi64EEEEEENS_6half_tENS5_IJSC_llEEESJ_NS5_IJlSC_lEEENS4_8TiledMMAINS4_8MMA_AtomIJNS4_4SM904GMMA26MMA_64x128x16_F32F16F16_SSILNSP_5MajorE1ELSR_0ELNSP_7ScaleInE1ELSS_1EEEEEENS4_6LayoutINS5_IJNSA_ILi2EEESC_SC_EEENS5_IJSC_NSA_ILi0EEESY_EEEEENS5_IJNS4_10UnderscoreES11_S11_EEEEENS4_13SM90_TMA_LOADENS4_14ComposedLayoutINS4_7SwizzleILi3ELi4ELi3EEENS4_18smem_ptr_flag_bitsILi16EEENSV_INS5_IJSH_NSA_ILi8EEEEEENS5_IJSC_SH_EEEEEEEvNS4_8identityENS4_23SM90_TMA_LOAD_MULTICASTENS15_IS17_S19_NSV_INS5_IJS1A_SH_EEENS5_IJSH_SC_EEEEEEEvS1F_EENS_8epilogue10collective6detail29Sm90TmaWarpSpecializedAdapterINS1N_15DefaultEpilogueISJ_SL_SL_NS1M_6thread17LinearCombinationISJ_Li1EffLNS1R_9ScaleType4KindE0ELNS_15FloatRoundStyleE2ESJ_EENS1_15EpilogueDefaultEEEEEvvEEEEvNT_6ParamsE:
        .type           _ZN7cutlass13device_kernelINS_4gemm6kernel13GemmUniversalIN4cute5tupleIJiiiiEEENS1_10collective13CollectiveMmaINS1_34MainloopSm90TmaGmmaWarpSpecializedILi5ENS5_IJNS4_1CILi4EEENSA_ILi1EEESC_EEENS1_35KernelTmaWarpSpecializedCooperativeEEENS5_IJNSA_ILi128EEESG_NSA_ILi64EEEEEENS_6half_tENS5_IJSC_llEEESJ_NS5_IJlSC_lEEENS4_8TiledMMAINS4_8MMA_AtomIJNS4_4SM904GMMA26MMA_64x128x16_F32F16F16_SSILNSP_5MajorE1ELSR_0ELNSP_7ScaleInE1ELSS_1EEEEEENS4_6LayoutINS5_IJNSA_ILi2EEESC_SC_EEENS5_IJSC_NSA_ILi0EEESY_EEEEENS5_IJNS4_10UnderscoreES11_S11_EEEEENS4_13SM90_TMA_LOADENS4_14ComposedLayoutINS4_7SwizzleILi3ELi4ELi3EEENS4_18smem_ptr_flag_bitsILi16EEENSV_INS5_IJSH_NSA_ILi8EEEEEENS5_IJSC_SH_EEEEEEEvNS4_8identityENS4_23SM90_TMA_LOAD_MULTICASTENS15_IS17_S19_NSV_INS5_IJS1A_SH_EEENS5_IJSH_SC_EEEEEEEvS1F_EENS_8epilogue10collective6detail29Sm90TmaWarpSpecializedAdapterINS1N_15DefaultEpilogueISJ_SL_SL_NS1M_6thread17LinearCombinationISJ_Li1EffLNS1R_9ScaleType4KindE0ELNS_15FloatRoundStyleE2ESJ_EENS1_15EpilogueDefaultEEEEEvvEEEEvNT_6ParamsE,@function
        .size           _ZN7cutlass13device_kernelINS_4gemm6kernel13GemmUniversalIN4cute5tupleIJiiiiEEENS1_10collective13CollectiveMmaINS1_34MainloopSm90TmaGmmaWarpSpecializedILi5ENS5_IJNS4_1CILi4EEENSA_ILi1EEESC_EEENS1_35KernelTmaWarpSpecializedCooperativeEEENS5_IJNSA_ILi128EEESG_NSA_ILi64EEEEEENS_6half_tENS5_IJSC_llEEESJ_NS5_IJlSC_lEEENS4_8TiledMMAINS4_8MMA_AtomIJNS4_4SM904GMMA26MMA_64x128x16_F32F16F16_SSILNSP_5MajorE1ELSR_0ELNSP_7ScaleInE1ELSS_1EEEEEENS4_6LayoutINS5_IJNSA_ILi2EEESC_SC_EEENS5_IJSC_NSA_ILi0EEESY_EEEEENS5_IJNS4_10UnderscoreES11_S11_EEEEENS4_13SM90_TMA_LOADENS4_14ComposedLayoutINS4_7SwizzleILi3ELi4ELi3EEENS4_18smem_ptr_flag_bitsILi16EEENSV_INS5_IJSH_NSA_ILi8EEEEEENS5_IJSC_SH_EEEEEEEvNS4_8identityENS4_23SM90_TMA_LOAD_MULTICASTENS15_IS17_S19_NSV_INS5_IJS1A_SH_EEENS5_IJSH_SC_EEEEEEEvS1F_EENS_8epilogue10collective6detail29Sm90TmaWarpSpecializedAdapterINS1N_15DefaultEpilogueISJ_SL_SL_NS1M_6thread17LinearCombinationISJ_Li1EffLNS1R_9ScaleType4KindE0ELNS_15FloatRoundStyleE2ESJ_EENS1_15EpilogueDefaultEEEEEvvEEEEvNT_6ParamsE,(.L_x_199 - _ZN7cutlass13device_kernelINS_4gemm6kernel13GemmUniversalIN4cute5tupleIJiiiiEEENS1_10collective13CollectiveMmaINS1_34MainloopSm90TmaGmmaWarpSpecializedILi5ENS5_IJNS4_1CILi4EEENSA_ILi1EEESC_EEENS1_35KernelTmaWarpSpecializedCooperativeEEENS5_IJNSA_ILi128EEESG_NSA_ILi64EEEEEENS_6half_tENS5_IJSC_llEEESJ_NS5_IJlSC_lEEENS4_8TiledMMAINS4_8MMA_AtomIJNS4_4SM904GMMA26MMA_64x128x16_F32F16F16_SSILNSP_5MajorE1ELSR_0ELNSP_7ScaleInE1ELSS_1EEEEEENS4_6LayoutINS5_IJNSA_ILi2EEESC_SC_EEENS5_IJSC_NSA_ILi0EEESY_EEEEENS5_IJNS4_10UnderscoreES11_S11_EEEEENS4_13SM90_TMA_LOADENS4_14ComposedLayoutINS4_7SwizzleILi3ELi4ELi3EEENS4_18smem_ptr_flag_bitsILi16EEENSV_INS5_IJSH_NSA_ILi8EEEEEENS5_IJSC_SH_EEEEEEEvNS4_8identityENS4_23SM90_TMA_LOAD_MULTICASTENS15_IS17_S19_NSV_INS5_IJS1A_SH_EEENS5_IJSH_SC_EEEEEEEvS1F_EENS_8epilogue10collective6detail29Sm90TmaWarpSpecializedAdapterINS1N_15DefaultEpilogueISJ_SL_SL_NS1M_6thread17LinearCombinationISJ_Li1EffLNS1R_9ScaleType4KindE0ELNS_15FloatRoundStyleE2ESJ_EENS1_15EpilogueDefaultEEEEEvvEEEEvNT_6ParamsE)
        .other          _ZN7cutlass13device_kernelINS_4gemm6kernel13GemmUniversalIN4cute5tupleIJiiiiEEENS1_10collective13CollectiveMmaINS1_34MainloopSm90TmaGmmaWarpSpecializedILi5ENS5_IJNS4_1CILi4EEENSA_ILi1EEESC_EEENS1_35KernelTmaWarpSpecializedCooperativeEEENS5_IJNSA_ILi128EEESG_NSA_ILi64EEEEEENS_6half_tENS5_IJSC_llEEESJ_NS5_IJlSC_lEEENS4_8TiledMMAINS4_8MMA_AtomIJNS4_4SM904GMMA26MMA_64x128x16_F32F16F16_SSILNSP_5MajorE1ELSR_0ELNSP_7ScaleInE1ELSS_1EEEEEENS4_6LayoutINS5_IJNSA_ILi2EEESC_SC_EEENS5_IJSC_NSA_ILi0EEESY_EEEEENS5_IJNS4_10UnderscoreES11_S11_EEEEENS4_13SM90_TMA_LOADENS4_14ComposedLayoutINS4_7SwizzleILi3ELi4ELi3EEENS4_18smem_ptr_flag_bitsILi16EEENSV_INS5_IJSH_NSA_ILi8EEEEEENS5_IJSC_SH_EEEEEEEvNS4_8identityENS4_23SM90_TMA_LOAD_MULTICASTENS15_IS17_S19_NSV_INS5_IJS1A_SH_EEENS5_IJSH_SC_EEEEEEEvS1F_EENS_8epilogue10collective6detail29Sm90TmaWarpSpecializedAdapterINS1N_15DefaultEpilogueISJ_SL_SL_NS1M_6thread17LinearCombinationISJ_Li1EffLNS1R_9ScaleType4KindE0ELNS_15FloatRoundStyleE2ESJ_EENS1_15EpilogueDefaultEEEEEvvEEEEvNT_6ParamsE,@"STO_CUDA_ENTRY STV_DEFAULT"
_ZN7cutlass13device_kernelINS_4gemm6kernel13GemmUniversalIN4cute5tupleIJiiiiEEENS1_10collective13CollectiveMmaINS1_34MainloopSm90TmaGmmaWarpSpecializedILi5ENS5_IJNS4_1CILi4EEENSA_ILi1EEESC_EEENS1_35KernelTmaWarpSpecializedCooperativeEEENS5_IJNSA_ILi128EEESG_NSA_ILi64EEEEEENS_6half_tENS5_IJSC_llEEESJ_NS5_IJlSC_lEEENS4_8TiledMMAINS4_8MMA_AtomIJNS4_4SM904GMMA26MMA_64x128x16_F32F16F16_SSILNSP_5MajorE1ELSR_0ELNSP_7ScaleInE1ELSS_1EEEEEENS4_6LayoutINS5_IJNSA_ILi2EEESC_SC_EEENS5_IJSC_NSA_ILi0EEESY_EEEEENS5_IJNS4_10UnderscoreES11_S11_EEEEENS4_13SM90_TMA_LOADENS4_14ComposedLayoutINS4_7SwizzleILi3ELi4ELi3EEENS4_18smem_ptr_flag_bitsILi16EEENSV_INS5_IJSH_NSA_ILi8EEEEEENS5_IJSC_SH_EEEEEEEvNS4_8identityENS4_23SM90_TMA_LOAD_MULTICASTENS15_IS17_S19_NSV_INS5_IJS1A_SH_EEENS5_IJSH_SC_EEEEEEEvS1F_EENS_8epilogue10collective6detail29Sm90TmaWarpSpecializedAdapterINS1N_15DefaultEpilogueISJ_SL_SL_NS1M_6thread17LinearCombinationISJ_Li1EffLNS1R_9ScaleType4KindE0ELNS_15FloatRoundStyleE2ESJ_EENS1_15EpilogueDefaultEEEEEvvEEEEvNT_6ParamsE:
[----:B------:R-:W0:Y:S01]  /*0000*/  LDC R1, c[0x0][0x28] ;  /* 0x00000a00ff017b82 */ /* 0x000e220000000800 */
[----:B------:R-:W1:Y:S01]  /*0010*/  S2R R95, SR_TID.X ;  /* 0x00000000005f7919 */ /* 0x000e620000002100 */
[----:B------:R-:W-:Y:S01]  /*0020*/  ELECT P0, URZ, PT ;  /* 0x00000000003f782f */ /* 0x000fe20003800000 */
[----:B------:R-:W-:Y:S01]  /*0030*/  BSSY B0, `(.L_x_0) ;  /* 0x000000f000007945 */ /* 0x000fe20003800000 */
[--C-:B-1----:R-:W-:Y:S02]  /*0040*/  SHF.R.U32.HI R0, RZ, 0x5, R95.reuse ;  /* 0x00000005ff007819 */ /* 0x102fe4000001165f */
[----:B------:R-:W-:-:S03]  /*0050*/  SHF.R.U32.HI R7, RZ, 0x7, R95 ;  /* 0x00000007ff077819 */ /* 0x000fc6000001165f */
[----:B------:R-:W1:Y:S04]  /*0060*/  SHFL.IDX PT, R3, R0, RZ, 0x1f ;  /* 0x00001fff00037589 */ /* 0x000e6800000e0000 */
[----:B------:R2:W3:Y:S01]  /*0070*/  SHFL.IDX PT, R2, R7, RZ, 0x1f ;  /* 0x00001fff07027589 */ /* 0x0004e200000e0000 */
[----:B-1----:R-:W-:-:S13]  /*0080*/  ISETP.NE.OR P0, PT, R3, RZ, !P0 ;  /* 0x000000ff0300720c */ /* 0x002fda0004705670 */
[----:B0-23--:R-:W-:Y:S05]  /*0090*/  @P0 BRA `(.L_x_1) ;  /* 0x0000000000200947 */ /* 0x00dfea0003800000 */
[----:B------:R-:W-:Y:S02]  /*00a0*/  ULDC.64 UR4, c[0x0][0x198] ;  /* 0x0000660000047ab9 */ /* 0x000fe40000000a00 */
[----:B------:R-:W-:Y:S02]  /*00b0*/  UIADD3 UR6, UP0, UR4, 0xf0, URZ ;  /* 0x000000f004067890 */ /* 0x000fe4000ff1e03f */
[----:B------:R-:W-:Y:S02]  /*00c0*/  UIADD3 UR4, UP1, UR4, 0x1f0, URZ ;  /* 0x000001f004047890 */ /* 0x000fe4000ff3e03f */
[----:B------:R-:W-:Y:S02]  /*00d0*/  UIADD3.X UR7, URZ, UR5, URZ, UP0, !UPT ;  /* 0x000000053f077290 */ /* 0x000fe400087fe43f */
[----:B------:R-:W-:-:S07]  /*00e0*/  UIADD3.X UR5, URZ, UR5, URZ, UP1, !UPT ;  /* 0x000000053f057290 */ /* 0x000fce0008ffe43f */
[----:B------:R0:W-:Y:S02]  /*00f0*/  UTMACCTL.PF [UR6] ;  /* 0x00000000060079b9 */ /* 0x0001e40008040000 */
[----:B------:R0:W-:Y:S02]  /*0100*/  UTMACCTL.PF [UR4] ;  /* 0x00000000040079b9 */ /* 0x0001e40008040000 */
[----:B0-----:R-:W-:Y:S01]  /*0110*/  NOP ;  /* 0x0000000000007918 */ /* 0x001fe20000000000 */
.L_x_1:
[----:B------:R-:W-:Y:S05]  /*0120*/  BSYNC B0 ;  /* 0x0000000000007941 */ /* 0x000fea0003800000 */
.L_x_0:
[----:B------:R-:W0:Y:S01]  /*0130*/  SHFL.IDX PT, R5, R0, RZ, 0x1f ;  /* 0x00001fff00057589 */ /* 0x000e2200000e0000 */
[----:B------:R-:W-:-:S04]  /*0140*/  SHF.R.S32.HI R4, RZ, 0x1f, R95 ;  /* 0x0000001fff047819 */ /* 0x000fc8000001145f */
[----:B------:R-:W-:Y:S02]  /*0150*/  LEA.HI R4, R4, R95, RZ, 0x7 ;  /* 0x0000005f04047211 */ /* 0x000fe400078f38ff */
[----:B0-----:R-:W-:-:S13]  /*0160*/  ISETP.NE.AND P0, PT, R5, RZ, PT ;  /* 0x000000ff0500720c */ /* 0x001fda0003f05270 */
[----:B------:R-:W-:Y:S05]  /*0170*/  @P0 BRA `(.L_x_2) ;  /* 0x0000000000600947 */ /* 0x000fea0003800000 */
[----:B------:R-:W0:Y:S01]  /*0180*/  S2UR UR8, SR_CgaCtaId ;  /* 0x00000000000879c3 */ /* 0x000e220000008800 */
[----:B------:R-:W-:Y:S01]  /*0190*/  UMOV UR4, 0x400 ;  /* 0x0000040000047882 */ /* 0x000fe20000000000 */
[----:B------:R-:W-:Y:S01]  /*01a0*/  UMOV UR5, 0x1 ;  /* 0x0000000100057882 */ /* 0x000fe20000000000 */
[----:B------:R-:W-:Y:S01]  /*01b0*/  UMOV UR6, 0x8 ;  /* 0x0000000800067882 */ /* 0x000fe20000000000 */
[----:B------:R-:W-:Y:S01]  /*01c0*/  ELECT P0, URZ, PT ;  /* 0x00000000003f782f */ /* 0x000fe20003800000 */
[----:B------:R-:W-:-:S04]  /*01d0*/  UIADD3 UR6, -UR6, 0x100000, URZ ;  /* 0x0010000006067890 */ /* 0x000fc8000fffe13f */
[----:B------:R-:W-:Y:S02]  /*01e0*/  USHF.L.U32 UR7, UR6, 0xb, URZ ;  /* 0x0000000b06077899 */ /* 0x000fe4000800063f */
[----:B------:R-:W-:Y:S02]  /*01f0*/  USHF.L.U32 UR6, UR6, 0x1, URZ ;  /* 0x0000000106067899 */ /* 0x000fe4000800063f */
[----:B0-----:R-:W-:Y:S02]  /*0200*/  ULEA UR8, UR8, UR4, 0x18 ;  /* 0x0000000408087291 */ /* 0x001fe4000f8ec03f */
[----:B------:R-:W-:-:S04]  /*0210*/  UIADD3 UR4, -UR5, 0x100000, URZ ;  /* 0x0010000005047890 */ /* 0x000fc8000fffe13f */
[----:B------:R-:W-:Y:S02]  /*0220*/  USHF.L.U32 UR5, UR4, 0xb, URZ ;  /* 0x0000000b04057899 */ /* 0x000fe4000800063f */
[----:B------:R-:W-:Y:S01]  /*0230*/  USHF.L.U32 UR4, UR4, 0x1, URZ ;  /* 0x0000000104047899 */ /* 0x000fe2000800063f */
[----:B------:R-:W0:Y:S11]  /*0240*/  FENCE.VIEW.ASYNC.S ;  /* 0x00000000000073c6 */ /* 0x000e360000000000 */
[----:B0-----:R0:W1:Y:S01]  /*0250*/  SYNCS.EXCH.64 URZ, [UR8], UR4 ;  /* 0x00000004083f75b2 */ /* 0x0010620008000100 */
[----:B------:R0:W2:Y:S01]  /*0260*/  SYNCS.EXCH.64 URZ, [UR8+0x28], UR6 ;  /* 0x00002806083f75b2 */ /* 0x0000a20008000100 */
[----:B------:R0:W3:Y:S01]  /*0270*/  SYNCS.EXCH.64 URZ, [UR8+0x8], UR4 ;  /* 0x00000804083f75b2 */ /* 0x0000e20008000100 */
[----:B------:R0:W4:Y:S01]  /*0280*/  SYNCS.EXCH.64 URZ, [UR8+0x30], UR6 ;  /* 0x00003006083f75b2 */ /* 0x0001220008000100 */
[----:B------:R0:W0:Y:S01]  /*0290*/  SYNCS.EXCH.64 URZ, [UR8+0x10], UR4 ;  /* 0x00001004083f75b2 */ /* 0x0000220008000100 */
[----:B------:R0:W0:Y:S01]  /*02a0*/  SYNCS.EXCH.64 URZ, [UR8+0x38], UR6 ;  /* 0x00003806083f75b2 */ /* 0x0000220008000100 */
[----:B------:R0:W0:Y:S01]  /*02b0*/  SYNCS.EXCH.64 URZ, [UR8+0x18], UR4 ;  /* 0x00001804083f75b2 */ /* 0x0000220008000100 */
[----:B------:R0:W0:Y:S01]  /*02c0*/  SYNCS.EXCH.64 URZ, [UR8+0x40], UR6 ;  /* 0x00004006083f75b2 */ /* 0x0000220008000100 */
[----:B------:R0:W0:Y:S01]  /*02d0*/  SYNCS.EXCH.64 URZ, [UR8+0x20], UR4 ;  /* 0x00002004083f75b2 */ /* 0x0000220008000100 */
[----:B------:R0:W0:Y:S01]  /*02e0*/  SYNCS.EXCH.64 URZ, [UR8+0x48], UR6 ;  /* 0x00004806083f75b2 */ /* 0x0000220008000100 */
[----:B------:R-:W-:Y:S01]  /*02f0*/  NOP ;  /* 0x0000000000007918 */ /* 0x000fe20000000000 */
.L_x_2:
[----:B0-----:R-:W0:Y:S01]  /*0300*/  S2UR UR8, SR_CTAID.X ;  /* 0x00000000000879c3 */ /* 0x001e220000002500 */
[----:B------:R-:W-:Y:S01]  /*0310*/  LOP3.LUT R4, R4, 0xffffff80, RZ, 0xc0, !PT ;  /* 0xffffff8004047812 */ /* 0x000fe200078ec0ff */
[----:B------:R-:W5:Y:S01]  /*0320*/  SHFL.IDX PT, R0, R0, RZ, 0x1f ;  /* 0x00001fff00007589 */ /* 0x000f6200000e0000 */
[----:B------:R-:W-:Y:S01]  /*0330*/  SHF.R.S32.HI R10, RZ, 0x1f, R5 ;  /* 0x0000001fff0a7819 */ /* 0x000fe20000011405 */
[----:B------:R-:W-:Y:S01]  /*0340*/  ULDC UR4, c[0x0][0x150] ;  /* 0x0000540000047ab9 */ /* 0x000fe20000000800 */
[----:B------:R-:W-:Y:S01]  /*0350*/  ELECT P0, URZ, PT ;  /* 0x00000000003f782f */ /* 0x000fe20003800000 */
[----:B------:R-:W-:Y:S01]  /*0360*/  IMAD.IADD R8, R95, 0x1, -R4 ;  /* 0x000000015f087824 */ /* 0x000fe200078e0a04 */
[----:B------:R-:W-:Y:S01]  /*0370*/  LEA.HI R10, R10, R5, RZ, 0x2 ;  /* 0x000000050a0a7211 */ /* 0x000fe200078f10ff */
[----:B------:R-:W1:Y:S01]  /*0380*/  S2R R4, SR_CTAID.Y ;  /* 0x0000000000047919 */ /* 0x000e620000002600 */
[----:B------:R-:W2:Y:S01]  /*0390*/  LDC R12, c[0x0][0x144] ;  /* 0x00005100ff0c7b82 */ /* 0x000ea20000000800 */
[----:B------:R-:W-:Y:S01]  /*03a0*/  NOP ;  /* 0x0000000000007918 */ /* 0x000fe20000000000 */
[----:B------:R-:W-:Y:S01]  /*03b0*/  SHF.R.S32.HI R9, RZ, 0x1f, R8 ;  /* 0x0000001fff097819 */ /* 0x000fe20000011408 */
[----:B------:R-:W-:Y:S01]  /*03c0*/  NOP ;  /* 0x0000000000007918 */ /* 0x000fe20000000000 */
[----:B------:R-:W-:Y:S01]  /*03d0*/  LOP3.LUT R10, R10, 0x3ffffffc, RZ, 0xc0, !PT ;  /* 0x3ffffffc0a0a7812 */ /* 0x000fe200078ec0ff */
[----:B------:R-:W-:Y:S01]  /*03e0*/  IMAD.MOV.U32 R22, RZ, RZ, 0x1 ;  /* 0x00000001ff167424 */ /* 0x000fe200078e00ff */
[----:B------:R-:W-:-:S02]  /*03f0*/  LEA.HI R9, R9, R8, RZ, 0x3 ;  /* 0x0000000809097211 */ /* 0x000fc400078f18ff */
[----:B------:R-:W3:Y:S01]  /*0400*/  LDC R13, c[0x0][0x140] ;  /* 0x00005000ff0d7b82 */ /* 0x000ee20000000800 */
[----:B------:R-:W-:Y:S01]  /*0410*/  IMAD.IADD R10, R5, 0x1, -R10 ;  /* 0x00000001050a7824 */ /* 0x000fe200078e0a0a */
[--C-:B------:R-:W-:Y:S02]  /*0420*/  SHF.R.S32.HI R6, RZ, 0x3, R9.reuse ;  /* 0x00000003ff067819 */ /* 0x100fe40000011409 */
[----:B------:R-:W-:Y:S02]  /*0430*/  SHF.R.S32.HI R9, RZ, 0x1f, R9 ;  /* 0x0000001fff097819 */ /* 0x000fe40000011409 */
[----:B------:R-:W-:Y:S02]  /*0440*/  ISETP.NE.AND P3, PT, R2, RZ, PT ;  /* 0x000000ff0200720c */ /* 0x000fe40003f65270 */
[----:B0-----:R-:W-:Y:S02]  /*0450*/  I2FP.F32.U32 R11, UR8 ;  /* 0x00000008000b7c45 */ /* 0x001fe40008201000 */
[----:B------:R-:W-:-:S02]  /*0460*/  LEA.HI R9, R9, R6, RZ, 0x2 ;  /* 0x0000000609097211 */ /* 0x000fc400078f10ff */
[----:B-----5:R-:W-:Y:S01]  /*0470*/  ISETP.NE.OR P0, PT, R0, RZ, !P0 ;  /* 0x000000ff0000720c */ /* 0x020fe20004705670 */
[----:B------:R-:W-:Y:S01]  /*0480*/  FMUL R11, R11, UR4 ;  /* 0x000000040b0b7c20 */ /* 0x000fe20008400000 */
[----:B------:R-:W-:Y:S01]  /*0490*/  LOP3.LUT R9, R9, 0xfffffffc, RZ, 0xc0, !PT ;  /* 0xfffffffc09097812 */ /* 0x000fe200078ec0ff */
[----:B------:R-:W-:Y:S01]  /*04a0*/  ULDC UR4, c[0x0][0x154] ;  /* 0x0000550000047ab9 */ /* 0x000fe20000000800 */
[----:B------:R-:W-:-:S03]  /*04b0*/  SHF.R.S32.HI R0, RZ, 0x1f, R3 ;  /* 0x0000001fff007819 */ /* 0x000fc60000011403 */
[----:B------:R-:W0:Y:S01]  /*04c0*/  F2I.U32.TRUNC.NTZ R11, R11 ;  /* 0x0000000b000b7305 */ /* 0x000e22000020f000 */
[----:B------:R-:W-:Y:S01]  /*04d0*/  IMAD.IADD R9, R6, 0x1, -R9 ;  /* 0x0000000106097824 */ /* 0x000fe200078e0a09 */
[----:B------:R-:W-:-:S03]  /*04e0*/  LEA.HI R0, R0, R3, RZ, 0x2 ;  /* 0x0000000300007211 */ /* 0x000fc600078f10ff */
[----:B------:R-:W-:Y:S01]  /*04f0*/  IMAD R10, R10, 0x4, R9 ;  /* 0x000000040a0a7824 */ /* 0x000fe200078e0209 */
[----:B------:R-:W-:Y:S01]  /*0500*/  VOTEU.ALL UP0, P0 ;  /* 0x00000000003f7886 */ /* 0x000fe20000000000 */
[----:B------:R-:W-:Y:S01]  /*0510*/  LOP3.LUT R0, R0, 0xfffffffc, RZ, 0xc0, !PT ;  /* 0xfffffffc00007812 */ /* 0x000fe200078ec0ff */
[----:B------:R-:W-:Y:S01]  /*0520*/  VOTEU.ALL UP1, P0 ;  /* 0x00000000003f7886 */ /* 0x000fe20000020000 */
[C---:B------:R-:W-:Y:S01]  /*0530*/  IMAD.SHL.U32 R19, R10.reuse, 0x4, RZ ;  /* 0x000000040a137824 */ /* 0x040fe200078e00ff */
[----:B------:R-:W-:Y:S01]  /*0540*/  SHF.R.S32.HI R9, RZ, 0x1f, R10 ;  /* 0x0000001fff097819 */ /* 0x000fe2000001140a */
[----:B------:R-:W5:Y:S01]  /*0550*/  @!UP0 S2UR UR7, SR_CgaCtaId ;  /* 0x00000000000789c3 */ /* 0x000f620000008800 */
[----:B------:R-:W-:Y:S01]  /*0560*/  IMAD.IADD R3, R3, 0x1, -R0 ;  /* 0x0000000103037824 */ /* 0x000fe200078e0a00 */
[----:B------:R-:W-:Y:S01]  /*0570*/  @!UP0 UMOV UR6, 0x400 ;  /* 0x0000040000068882 */ /* 0x000fe20000000000 */
[----:B------:R-:W-:Y:S01]  /*0580*/  LEA.HI R9, R9, R10, RZ, 0x2 ;  /* 0x0000000a09097211 */ /* 0x000fe200078f10ff */
[----:B0-----:R-:W-:Y:S01]  /*0590*/  IMAD.MOV R15, RZ, RZ, -R11 ;  /* 0x000000ffff0f7224 */ /* 0x001fe200078e0a0b */
[----:B------:R-:W-:-:S02]  /*05a0*/  LOP3.LUT R19, R10, 0xc, R19, 0x78, !PT ;  /* 0x0000000c0a137812 */ /* 0x000fc400078e7813 */
[----:B------:R-:W-:Y:S01]  /*05b0*/  LOP3.LUT R11, R9, 0xfffffffc, RZ, 0xc0, !PT ;  /* 0xfffffffc090b7812 */ /* 0x000fe200078ec0ff */
[----:B--2---:R-:W-:Y:S01]  /*05c0*/  IMAD R6, R12, R15, UR8 ;  /* 0x000000080c067e24 */ /* 0x004fe2000f8e020f */
[----:B-1----:R-:W-:Y:S01]  /*05d0*/  I2FP.F32.U32 R12, R4 ;  /* 0x00000004000c7245 */ /* 0x002fe20000201000 */
[----:B------:R-:W0:Y:S01]  /*05e0*/  LDC R9, c[0x0][0x148] ;  /* 0x00005200ff097b82 */ /* 0x000e220000000800 */
[----:B------:R-:W-:Y:S01]  /*05f0*/  ISETP.NE.AND P1, PT, R3, 0x3, PT ;  /* 0x000000030300780c */ /* 0x000fe20003f25270 */
[----:B------:R-:W-:Y:S01]  /*0600*/  IMAD.IADD R11, R10, 0x1, -R11 ;  /* 0x000000010a0b7824 */ /* 0x000fe200078e0a0b */
[----:B---3--:R-:W-:Y:S01]  /*0610*/  ISETP.EQ.U32.AND P2, PT, R13, 0x1, PT ;  /* 0x000000010d00780c */ /* 0x008fe20003f42070 */
[----:B------:R-:W-:Y:S01]  /*0620*/  FMUL R12, R12, UR4 ;  /* 0x000000040c0c7c20 */ /* 0x000fe20008400000 */
[----:B------:R-:W-:Y:S01]  /*0630*/  UMOV UR4, 0x20 ;  /* 0x0000002000047882 */ /* 0x000fe20000000000 */
[----:B------:R-:W-:Y:S01]  /*0640*/  ISETP.EQ.OR P1, PT, R3, RZ, !P1 ;  /* 0x000000ff0300720c */ /* 0x000fe20004f22670 */
[----:B------:R-:W-:-:S04]  /*0650*/  @!UP0 UIADD3 UR4, -UR4, 0x100000, URZ ;  /* 0x0010000004048890 */ /* 0x000fc8000fffe13f */
[----:B------:R-:W-:Y:S02]  /*0660*/  @!UP0 USHF.L.U32 UR5, UR4, 0xb, URZ ;  /* 0x0000000b04058899 */ /* 0x000fe4000800063f */
[----:B------:R-:W-:Y:S01]  /*0670*/  @!UP0 USHF.L.U32 UR4, UR4, 0x1, URZ ;  /* 0x0000000104048899 */ /* 0x000fe2000800063f */
[----:B------:R-:W-:Y:S01]  /*0680*/  ISETP.NE.AND P4, PT, R11, R6, PT ;  /* 0x000000060b00720c */ /* 0x000fe20003f85270 */
[----:B------:R-:W1:Y:S01]  /*0690*/  F2I.U32.TRUNC.NTZ R12, R12 ;  /* 0x0000000c000c7305 */ /* 0x000e62000020f000 */
[----:B------:R-:W-:Y:S01]  /*06a0*/  ISETP.EQ.AND P1, PT, R2, RZ, P1 ;  /* 0x000000ff0200720c */ /* 0x000fe20000f22270 */
[----:B-----5:R-:W-:-:S03]  /*06b0*/  @!UP0 ULEA UR6, UR7, UR6, 0x18 ;  /* 0x0000000607068291 */ /* 0x020fc6000f8ec03f */
[----:B------:R-:W-:Y:S01]  /*06c0*/  SEL R18, RZ, 0x1, !P1 ;  /* 0x00000001ff127807 */ /* 0x000fe20004800000 */
[----:B------:R-:W-:Y:S01]  /*06d0*/  VOTEU.ALL UP0, P0 ;  /* 0x00000000003f7886 */ /* 0x000fe20000000000 */
[----:B------:R-:W-:Y:S01]  /*06e0*/  LOP3.LUT P0, RZ, R8, 0x7, RZ, 0xc0, !PT ;  /* 0x0000000708ff7812 */ /* 0x000fe2000780c0ff */
[----:B------:R-:W-:-:S04]  /*06f0*/  VIADD R8, R2, 0xffffffff ;  /* 0xffffffff02087836 */ /* 0x000fc80000000000 */
[----:B------:R-:W-:Y:S02]  /*0700*/  @P4 SHF.R.S32.HI R0, RZ, 0x1f, R19 ;  /* 0x0000001fff004819 */ /* 0x000fe40000011413 */
[----:B------:R-:W-:Y:S01]  /*0710*/  ISETP.LT.U32.AND P0, PT, R19, 0x4, !P0 ;  /* 0x000000041300780c */ /* 0x000fe20004701070 */
[----:B-1----:R-:W-:Y:S01]  /*0720*/  IMAD.MOV R23, RZ, RZ, -R12 ;  /* 0x000000ffff177224 */ /* 0x002fe200078e0a0c */
[----:B------:R-:W-:Y:S01]  /*0730*/  @P4 LEA.HI R0, R0, R19, RZ, 0x2 ;  /* 0x0000001300004211 */ /* 0x000fe200078f10ff */
[----:B------:R-:W1:Y:S02]  /*0740*/  FENCE.VIEW.ASYNC.S ;  /* 0x00000000000073c6 */ /* 0x000e640000000000 */
[----:B-1----:R1:W2:Y:S01]  /*0750*/  @!UP0 SYNCS.EXCH.64 URZ, [UR6+0x60], UR4 ;  /* 0x00006004063f85b2 */ /* 0x0022a20008000100 */
[----:B------:R-:W-:Y:S01]  /*0760*/  ISETP.GE.U32.AND P6, PT, R8, 0x2, PT ;  /* 0x000000020800780c */ /* 0x000fe20003fc6070 */
[----:B0-----:R-:W-:Y:S01]  /*0770*/  IMAD R11, R9, R23, R4 ;  /* 0x00000017090b7224 */ /* 0x001fe200078e0204 */
[----:B------:R-:W-:-:S02]  /*0780*/  @P4 SHF.R.S32.HI R0, RZ, 0x2, R0 ;  /* 0x00000002ff004819 */ /* 0x000fc40000011400 */
[----:B------:R-:W-:Y:S02]  /*0790*/  SEL R18, R18, 0x2, P6 ;  /* 0x0000000212127807 */ /* 0x000fe40003000000 */
[----:B------:R-:W-:Y:S02]  /*07a0*/  @P4 ISETP.NE.AND P5, PT, R0, R11, PT ;  /* 0x0000000b0000420c */ /* 0x000fe40003fa5270 */
[----:B------:R-:W-:Y:S02]  /*07b0*/  SEL R11, RZ, 0x1, !P0 ;  /* 0x00000001ff0b7807 */ /* 0x000fe40004000000 */
[----:B------:R-:W-:Y:S02]  /*07c0*/  @P4 SEL R22, RZ, 0x1, P5 ;  /* 0x00000001ff164807 */ /* 0x000fe40002800000 */
[----:B------:R-:W-:Y:S02]  /*07d0*/  LOP3.LUT R0, R95, 0x7f, RZ, 0xc0, !PT ;  /* 0x0000007f5f007812 */ /* 0x000fe400078ec0ff */
[----:B------:R-:W-:Y:S01]  /*07e0*/  LOP3.LUT R22, R22, R11, RZ, 0xc0, !PT ;  /* 0x0000000b16167212 */ /* 0x000fe200078ec0ff */
[----:B------:R1:W0:Y:S01]  /*07f0*/  @!UP1 SYNCS.EXCH.64 URZ, [UR6+0x68], UR4 ;  /* 0x00006804063f95b2 */ /* 0x0002220008000100 */
[----:B------:R-:W-:Y:S01]  /*0800*/  NOP ;  /* 0x0000000000007918 */ /* 0x000fe20000000000 */
[----:B-12---:R-:W-:Y:S05]  /*0810*/  @!P2 BRA `(.L_x_3) ;  /* 0x000000000008a947 */ /* 0x006fea0003800000 */
[----:B0---4-:R-:W-:Y:S01]  /*0820*/  UCGABAR_ARV ;  /* 0x00000000000079c7 */ /* 0x011fe20008000000 */
[----:B------:R-:W-:Y:S05]  /*0830*/  BRA `(.L_x_4) ;  /* 0x0000000000047947 */ /* 0x000fea0003800000 */
.L_x_3:
[----:B0---4-:R-:W-:Y:S01]  /*0840*/  NOP ;  /* 0x0000000000007918 */ /* 0x011fe20000000000 */
.L_x_4:
[----:B------:R-:W0:Y:S01]  /*0850*/  LDC R2, c[0x0][0x65c] ;  /* 0x00019700ff027b82 */ /* 0x000e220000000800 */
[----:B------:R-:W-:Y:S02]  /*0860*/  IMAD.U32 R10, RZ, RZ, UR8 ;  /* 0x00000008ff0a7e24 */ /* 0x000fe4000f8e00ff */
[----:B------:R-:W-:Y:S01]  /*0870*/  IMAD.MOV.U32 R11, RZ, RZ, RZ ;  /* 0x000000ffff0b7224 */ /* 0x000fe200078e00ff */
[----:B0-----:R-:W-:-:S04]  /*0880*/  ISETP.NE.AND P1, PT, R2, 0x1, PT ;  /* 0x000000010200780c */ /* 0x001fc80003f25270 */
[----:B------:R-:W-:-:S09]  /*0890*/  P2R R5, PR, RZ, 0x2 ;  /* 0x00000002ff057803 */ /* 0x000fd20000000000 */
[----:B------:R-:W0:Y:S01]  /*08a0*/  @P1 LDC R17, c[0x0][0x10] ;  /* 0x00000400ff111b82 */ /* 0x000e220000000800 */
[----:B------:R-:W-:Y:S02]  /*08b0*/  @P1 IMAD.MOV.U32 R5, RZ, RZ, RZ ;  /* 0x000000ffff051224 */ /* 0x000fe400078e00ff */
[----:B------:R-:W-:-:S05]  /*08c0*/  @P1 IMAD.MOV.U32 R15, RZ, RZ, RZ ;  /* 0x000000ffff0f1224 */ /* 0x000fca00078e00ff */
[----:B------:R-:W1:Y:S01]  /*08d0*/  @!P1 LDC R13, c[0x0][0xc] ;  /* 0x00000300ff0d9b82 */ /* 0x000e620000000800 */
[----:B------:R-:W-:Y:S01]  /*08e0*/  ULDC UR4, c[0x0][0xc] ;  /* 0x0000030000047ab9 */ /* 0x000fe20000000800 */
[----:B------:R-:W-:Y:S01]  /*08f0*/  ULDC UR5, c[0x0][0x10] ;  /* 0x0000040000057ab9 */ /* 0x000fe20000000800 */
[----:B------:R-:W-:Y:S01]  /*0900*/  ULDC UR6, c[0x0][0x14] ;  /* 0x0000050000067ab9 */ /* 0x000fe20000000800 */
[----:B------:R-:W-:-:S04]  /*0910*/  UIMAD.WIDE.U32 UR4, UR4, UR5, URZ ;  /* 0x00000005040472a5 */ /* 0x000fc8000f8e003f */
[----:B------:R-:W-:Y:S02]  /*0920*/  UIMAD.WIDE.U32 UR36, UR4, UR6, URZ ;  /* 0x00000006042472a5 */ /* 0x000fe4000f8e003f */
[----:B------:R-:W-:-:S04]  /*0930*/  UIMAD UR42, UR5, UR6, URZ ;  /* 0x00000006052a72a4 */ /* 0x000fc8000f8e023f */
[----:B------:R-:W-:Y:S01]  /*0940*/  UIADD3 UR42, UR37, UR42, URZ ;  /* 0x0000002a252a7290 */ /* 0x000fe2000fffe03f */
[----:B0-----:R-:W-:-:S04]  /*0950*/  @P1 IMAD.WIDE.U32 R16, R17, UR8, R4 ;  /* 0x0000000811101c25 */ /* 0x001fc8000f8e0004 */
[----:B------:R-:W-:Y:S02]  /*0960*/  @P1 IMAD.IADD R17, R17, 0x1, R15 ;  /* 0x0000000111111824 */ /* 0x000fe400078e020f */
[----:B-1----:R-:W-:-:S04]  /*0970*/  @!P1 IMAD.WIDE.U32 R10, R4, R13, R10 ;  /* 0x0000000d040a9225 */ /* 0x002fc800078e000a */
[----:B------:R-:W-:Y:S02]  /*0980*/  @!P1 IMAD.MOV.U32 R16, RZ, RZ, R10 ;  /* 0x000000ffff109224 */ /* 0x000fe400078e000a */
[----:B------:R-:W-:Y:S01]  /*0990*/  @!P1 IMAD.MOV.U32 R17, RZ, RZ, R11 ;  /* 0x000000ffff119224 */ /* 0x000fe200078e000b */
[----:B------:R-:W-:Y:S06]  /*09a0*/  @!P2 BRA `(.L_x_5) ;  /* 0x00000000000ca947 */ /* 0x000fec0003800000 */
[----:B------:R-:W-:Y:S01]  /*09b0*/  UCGABAR_WAIT ;  /* 0x0000000000007dc7 */ /* 0x000fe20008000000 */
[----:B------:R-:W-:Y:S01]  /*09c0*/  CCTL.IVALL ;  /* 0x00000000ff00798f */ /* 0x000fe20002000000 */
[----:B------:R-:W-:Y:S05]  /*09d0*/  BRA `(.L_x_6) ;  /* 0x0000000000047947 */ /* 0x000fea0003800000 */
.L_x_5:
[----:B------:R-:W-:Y:S06]  /*09e0*/  BAR.SYNC.DEFER_BLOCKING 0x0 ;  /* 0x0000000000007b1d */ /* 0x000fec0000010000 */
.L_x_6:
[----:B------:R-:W-:Y:S05]  /*09f0*/  @!P3 BRA `(.L_x_7) ;  /* 0x0000005c00a4b947 */ /* 0x000fea0003800000 */
[----:B------:R-:W-:-:S13]  /*0a00*/  ISETP.GT.U32.AND P0, PT, R8, 0x1, PT ;  /* 0x000000010800780c */ /* 0x000fda0003f04070 */
[----:B------:R-:W-:Y:S05]  /*0a10*/  @P0 EXIT ;  /* 0x000000000000094d */ /* 0x000fea0003800000 */
[----:B------:R-:W-:Y:S01]  /*0a20*/  ULDC.64 UR4, c[0x0][0x650] ;  /* 0x0001940000047ab9 */ /* 0x000fe20000000a00 */
[----:B------:R-:W-:Y:S01]  /*0a30*/  PRMT R3, RZ, 0x7610, R3 ;  /* 0x00007610ff037816 */ /* 0x000fe20000000003 */
[----:B------:R-:W-:Y:S01]  /*0a40*/  IMAD.MOV.U32 R103, RZ, RZ, -0x1 ;  /* 0xffffffffff677424 */ /* 0x000fe200078e00ff */
[----:B------:R-:W-:Y:S01]  /*0a50*/  ISETP.GE.U32.AND P0, PT, R16, UR4, PT ;  /* 0x0000000410007c0c */ /* 0x000fe2000bf06070 */
[----:B------:R-:W-:Y:S02]  /*0a60*/  IMAD.MOV.U32 R100, RZ, RZ, -0x1 ;  /* 0xffffffffff647424 */ /* 0x000fe400078e00ff */
[----:B------:R-:W-:Y:S01]  /*0a70*/  IMAD.MOV.U32 R101, RZ, RZ, -0x1 ;  /* 0xffffffffff657424 */ /* 0x000fe200078e00ff */
[----:B------:R-:W-:-:S13]  /*0a80*/  ISETP.GE.U32.AND.EX P0, PT, R17, UR5, PT, P0 ;  /* 0x0000000511007c0c */ /* 0x000fda000bf06100 */
[----:B------:R-:W-:Y:S05]  /*0a90*/  @P0 BRA `(.L_x_8) ;  /* 0x0000000400280947 */ /* 0x000fea0003800000 */
[----:B------:R-:W0:Y:S01]  /*0aa0*/  LDC.64 R24, c[0x0][0x628] ;  /* 0x00018a00ff187b82 */ /* 0x000e220000000a00 */
[----:B------:R-:W-:Y:S02]  /*0ab0*/  IMAD.MOV.U32 R10, RZ, RZ, R16 ;  /* 0x000000ffff0a7224 */ /* 0x000fe400078e0010 */
[----:B------:R-:W-:-:S05]  /*0ac0*/  IMAD.MOV.U32 R11, RZ, RZ, R17 ;  /* 0x000000ffff0b7224 */ /* 0x000fca00078e0011 */
[----:B------:R-:W1:Y:S08]  /*0ad0*/  LDC R8, c[0x0][0x630] ;  /* 0x00018c00ff087b82 */ /* 0x000e700000000800 */
[----:B------:R-:W2:Y:S01]  /*0ae0*/  LDC.64 R26, c[0x0][0x620] ;  /* 0x00018800ff1a7b82 */ /* 0x000ea20000000a00 */
[----:B0-----:R-:W-:-:S04]  /*0af0*/  ISETP.NE.U32.AND P0, PT, R24, RZ, PT ;  /* 0x000000ff1800720c */ /* 0x001fc80003f05070 */
[----:B------:R-:W-:-:S13]  /*0b00*/  ISETP.NE.AND.EX P0, PT, R25, RZ, PT, P0 ;  /* 0x000000ff1900720c */ /* 0x000fda0003f05300 */
[----:B-12---:R-:W-:Y:S05]  /*0b10*/  @!P0 BRA `(.L_x_9) ;  /* 0x0000000000288947 */ /* 0x006fea0003800000 */
[----:B------:R-:W0:Y:S02]  /*0b20*/  LDC R3, c[0x0][0x634] ;  /* 0x00018d00ff037b82 */ /* 0x000e240000000800 */
[----:B0-----:R-:W-:-:S05]  /*0b30*/  IADD3 R3, P0, R16, R3, RZ ;  /* 0x0000000310037210 */ /* 0x001fca0007f1e0ff */
[----:B------:R-:W-:-:S04]  /*0b40*/  IMAD.X R21, RZ, RZ, R17, P0 ;  /* 0x000000ffff157224 */ /* 0x000fc800000e0611 */
[----:B------:R-:W-:-:S04]  /*0b50*/  IMAD.WIDE.U32 R10, R21, R24, RZ ;  /* 0x00000018150a7225 */ /* 0x000fc800078e00ff */
[----:B------:R-:W-:-:S04]  /*0b60*/  IMAD.WIDE.U32 R12, P0, R3, R25, R10 ;  /* 0x00000019030c7225 */ /* 0x000fc8000780000a */
[----:B------:R-:W-:-:S04]  /*0b70*/  IMAD.WIDE.U32 R10, R3, R24, RZ ;  /* 0x00000018030a7225 */ /* 0x000fc800078e00ff */
[----:B------:R-:W-:Y:S01]  /*0b80*/  IMAD.X R15, RZ, RZ, RZ, P0 ;  /* 0x000000ffff0f7224 */ /* 0x000fe200000e06ff */
[----:B------:R-:W-:Y:S01]  /*0b90*/  IADD3 RZ, P0, R11, R12, RZ ;  /* 0x0000000c0bff7210 */ /* 0x000fe20007f1e0ff */
[----:B------:R-:W-:-:S04]  /*0ba0*/  IMAD.MOV.U32 R14, RZ, RZ, R13 ;  /* 0x000000ffff0e7224 */ /* 0x000fc800078e000d */
[----:B------:R-:W-:-:S08]  /*0bb0*/  IMAD.WIDE.U32.X R10, R21, R25, R14, P0 ;  /* 0x00000019150a7225 */ /* 0x000fd000000e040e */
.L_x_9:
[----:B------:R-:W0:Y:S01]  /*0bc0*/  LDC.64 R30, c[0x0][0x640] ;  /* 0x00019000ff1e7b82 */ /* 0x000e220000000a00 */
[-CC-:B------:R-:W-:Y:S01]  /*0bd0*/  SHF.R.U64 R101, R10, R8.reuse, R11.reuse ;  /* 0x000000080a657219 */ /* 0x180fe2000000120b */
[----:B------:R-:W-:Y:S01]  /*0be0*/  IMAD R29, R9, R23, R4 ;  /* 0x00000017091d7224 */ /* 0x000fe200078e0204 */
[----:B------:R-:W-:Y:S01]  /*0bf0*/  SHF.R.U32.HI R3, RZ, R8, R11 ;  /* 0x00000008ff037219 */ /* 0x000fe2000001160b */
[----:B------:R-:W-:Y:S01]  /*0c00*/  IMAD.MOV.U32 R23, RZ, RZ, 0x1 ;  /* 0x00000001ff177424 */ /* 0x000fe200078e00ff */
[----:B------:R-:W-:-:S03]  /*0c10*/  IADD3 R5, P0, RZ, -R101, RZ ;  /* 0x80000065ff057210 */ /* 0x000fc60007f1e0ff */
[----:B------:R-:W1:Y:S02]  /*0c20*/  LDC R12, c[0x0][0x618] ;  /* 0x00018600ff0c7b82 */ /* 0x000e640000000800 */
[----:B------:R-:W-:Y:S02]  /*0c30*/  IMAD.X R3, RZ, RZ, ~R3, P0 ;  /* 0x000000ffff037224 */ /* 0x000fe400000e0e03 */
[----:B------:R-:W-:-:S04]  /*0c40*/  IMAD.WIDE.U32 R10, R5, R26, R16 ;  /* 0x0000001a050a7225 */ /* 0x000fc800078e0010 */
[----:B------:R-:W2:Y:S01]  /*0c50*/  LDC R20, c[0x0][0x608] ;  /* 0x00018200ff147b82 */ /* 0x000ea20000000800 */
[----:B------:R-:W-:Y:S02]  /*0c60*/  IMAD R8, R3, R26, RZ ;  /* 0x0000001a03087224 */ /* 0x000fe400078e02ff */
[----:B------:R-:W-:Y:S02]  /*0c70*/  IMAD.MOV.U32 R3, RZ, RZ, -0x1 ;  /* 0xffffffffff037424 */ /* 0x000fe400078e00ff */
[----:B------:R-:W-:-:S03]  /*0c80*/  IMAD R5, R5, R27, R8 ;  /* 0x0000001b05057224 */ /* 0x000fc600078e0208 */
[----:B------:R-:W3:Y:S01]  /*0c90*/  LDC R28, c[0x0][0x658] ;  /* 0x00019600ff1c7b82 */ /* 0x000ee20000000800 */
[----:B------:R-:W-:Y:S01]  /*0ca0*/  IMAD.IADD R5, R11, 0x1, R5 ;  /* 0x000000010b057824 */ /* 0x000fe200078e0205 */
[----:B0-----:R-:W-:-:S04]  /*0cb0*/  ISETP.NE.U32.AND P0, PT, R30, RZ, PT ;  /* 0x000000ff1e00720c */ /* 0x001fc80003f05070 */
[----:B------:R-:W-:Y:S02]  /*0cc0*/  ISETP.NE.AND.EX P0, PT, R31, RZ, PT, P0 ;  /* 0x000000ff1f00720c */ /* 0x000fe40003f05300 */
[----:B------:R-:W0:Y:S01]  /*0cd0*/  LDC R24, c[0x0][0x600] ;  /* 0x00018000ff187b82 */ /* 0x000e220000000800 */
[-CC-:B-1----:R-:W-:Y:S02]  /*0ce0*/  SHF.R.U64 R14, R10, R12.reuse, R5.reuse ;  /* 0x0000000c0a0e7219 */ /* 0x182fe40000001205 */
[----:B------:R-:W-:-:S05]  /*0cf0*/  SHF.R.U32.HI R5, RZ, R12, R5 ;  /* 0x0000000cff057219 */ /* 0x000fca0000011605 */
[----:B------:R-:W1:Y:S01]  /*0d00*/  LDC R15, c[0x0][0x648] ;  /* 0x00019200ff0f7b82 */ /* 0x000e620000000800 */
[-CC-:B--2---:R-:W-:Y:S02]  /*0d10*/  SHF.R.U64 R27, R14, R20.reuse, R5.reuse ;  /* 0x000000140e1b7219 */ /* 0x184fe40000001205 */
[----:B------:R-:W-:-:S05]  /*0d20*/  SHF.R.U32.HI R5, RZ, R20, R5 ;  /* 0x00000014ff057219 */ /* 0x000fca0000011605 */
[----:B------:R-:W2:Y:S01]  /*0d30*/  LDC R21, c[0x0][0x638] ;  /* 0x00018e00ff157b82 */ /* 0x000ea20000000800 */
[-CC-:B---3--:R-:W-:Y:S02]  /*0d40*/  SHF.R.U64 R20, R27, R28.reuse, R5.reuse ;  /* 0x0000001c1b147219 */ /* 0x188fe40000001205 */
[-C--:B------:R-:W-:Y:S02]  /*0d50*/  SHF.L.U32 R3, R3, R28.reuse, RZ ;  /* 0x0000001c03037219 */ /* 0x080fe400000006ff */
[----:B------:R-:W-:Y:S01]  /*0d60*/  SHF.R.U32.HI R5, RZ, R28, R5 ;  /* 0x0000001cff057219 */ /* 0x000fe20000011605 */
[----:B------:R-:W-:Y:S01]  /*0d70*/  IMAD.MOV.U32 R4, RZ, RZ, R20 ;  /* 0x000000ffff047224 */ /* 0x000fe200078e0014 */
[----:B------:R-:W-:Y:S01]  /*0d80*/  LOP3.LUT R12, RZ, R3, RZ, 0x33, !PT ;  /* 0x00000003ff0c7212 */ /* 0x000fe200078e33ff */
[----:B------:R-:W3:Y:S01]  /*0d90*/  LDC R25, c[0x0][0x610] ;  /* 0x00018400ff197b82 */ /* 0x000ee20000000800 */
[----:B------:R-:W-:Y:S05]  /*0da0*/  @!P0 BRA `(.L_x_10) ;  /* 0x0000000000288947 */ /* 0x000fea0003800000 */
[----:B------:R-:W4:Y:S02]  /*0db0*/  LDC R3, c[0x0][0x64c] ;  /* 0x00019300ff037b82 */ /* 0x000f240000000800 */
[----:B----4-:R-:W-:-:S05]  /*0dc0*/  IADD3 R3, P0, R20, R3, RZ ;  /* 0x0000000314037210 */ /* 0x010fca0007f1e0ff */
        /* <DEDUP_REMOVED lines=8> */
.L_x_10:
[----:B-1----:R-:W-:Y:S01]  /*0e50*/  SHF.R.U64 R4, R4, R15, R5 ;  /* 0x0000000f04047219 */ /* 0x002fe20000001205 */
[----:B0-----:R-:W-:Y:S01]  /*0e60*/  VIADD R5, R24, 0xffffffff ;  /* 0xffffffff18057836 */ /* 0x001fe20000000000 */
[----:B------:R-:W-:Y:S02]  /*0e70*/  SHF.L.U32 R3, R23, R28, RZ ;  /* 0x0000001c17037219 */ /* 0x000fe400000006ff */
[----:B------:R-:W-:Y:S01]  /*0e80*/  LOP3.LUT R12, R27, R12, RZ, 0xc0, !PT ;  /* 0x0000000c1b0c7212 */ /* 0x000fe200078ec0ff */
[----:B------:R-:W-:Y:S01]  /*0e90*/  IMAD.MOV R8, RZ, RZ, -R4 ;  /* 0x000000ffff087224 */ /* 0x000fe200078e0a04 */
[----:B------:R-:W-:Y:S02]  /*0ea0*/  SEL R6, R6, R29, !P1 ;  /* 0x0000001d06067207 */ /* 0x000fe40004800000 */
[----:B------:R-:W-:Y:S01]  /*0eb0*/  LOP3.LUT R5, R14, R5, RZ, 0xc0, !PT ;  /* 0x000000050e057212 */ /* 0x000fe200078ec0ff */
[----:B------:R-:W-:Y:S02]  /*0ec0*/  IMAD R9, R3, R4, R12 ;  /* 0x0000000403097224 */ /* 0x000fe400078e020c */
[----:B--2---:R-:W-:-:S02]  /*0ed0*/  IMAD R3, R8, R21, R20 ;  /* 0x0000001508037224 */ /* 0x004fc400078e0214 */
[----:B---3--:R-:W-:Y:S02]  /*0ee0*/  IMAD R6, R9, R25, R6 ;  /* 0x0000001909067224 */ /* 0x008fe400078e0206 */
[----:B------:R-:W-:Y:S02]  /*0ef0*/  IMAD R103, R3, R24, R5 ;  /* 0x0000001803677224 */ /* 0x000fe400078e0205 */
[----:B------:R-:W-:-:S03]  /*0f00*/  IMAD.MOV.U32 R4, RZ, RZ, 0x1 ;  /* 0x00000001ff047424 */ /* 0x000fc600078e00ff */
[----:B------:R-:W-:Y:S02]  /*0f10*/  SEL R100, R103, R6, !P1 ;  /* 0x0000000667647207 */ /* 0x000fe40004800000 */
[----:B------:R-:W-:Y:S02]  /*0f20*/  PRMT R3, R4, 0x7610, R3 ;  /* 0x0000761004037816 */ /* 0x000fe40000000003 */
[----:B------:R-:W-:-:S07]  /*0f30*/  SEL R103, R6, R103, !P1 ;  /* 0x0000006706677207 */ /* 0x000fce0004800000 */
.L_x_8:
[----:B------:R-:W-:-:S08]  /*0f40*/  NOP ;  /* 0x0000000000007918 */ /* 0x000fd00000000000 */
[----:B------:R-:W0:Y:S02]  /*0f50*/  USETMAXREG.TRY_ALLOC.CTAPOOL UP0, 0xe8 ;  /* 0x000000e8000079c8 */ /* 0x000e240008000600 */
[----:B0-----:R-:W-:-:S13]  /*0f60*/  PLOP3.LUT P0, PT, PT, PT, UP0, 0x80, 0x0 ;  /* 0x000000000000781c */ /* 0x001fda0003f0f008 */
[----:B------:R-:W-:Y:S05]  /*0f70*/  @!P0 BRA `(.L_x_8) ;  /* 0xfffffffc00f08947 */ /* 0x000fea000383ffff */
[----:B------:R-:W-:Y:S01]  /*0f80*/  ULDC.64 UR4, c[0x0][0x598] ;  /* 0x0001660000047ab9 */ /* 0x000fe20000000a00 */
[----:B------:R-:W-:Y:S01]  /*0f90*/  ULDC.64 UR38, c[0x0][0x208] ;  /* 0x0000820000267ab9 */ /* 0x000fe20000000a00 */
[----:B------:R-:W-:-:S04]  /*0fa0*/  ISETP.NE.U32.AND P0, PT, RZ, UR4, PT ;  /* 0x00000004ff007c0c */ /* 0x000fc8000bf05070 */
[----:B------:R-:W-:-:S13]  /*0fb0*/  ISETP.NE.AND.EX P0, PT, RZ, UR5, PT, P0 ;  /* 0x00000005ff007c0c */ /* 0x000fda000bf05300 */
[----:B------:R-:W-:Y:S05]  /*0fc0*/  @!P0 BRA `(.L_x_11) ;  /* 0x00000000001c8947 */ /* 0x000fea0003800000 */
[----:B------:R-:W0:Y:S02]  /*0fd0*/  LDC.64 R4, c[0x0][0x598] ;  /* 0x00016600ff047b82 */ /* 0x000e240000000a00 */
[----:B0-----:R-:W2:Y:S02]  /*0fe0*/  LDG.E.64 R4, desc[UR38][R4.64] ;  /* 0x0000002604047981 */ /* 0x001ea4000c1e1b00 */
[----:B--2---:R-:W-:-:S04]  /*0ff0*/  ISETP.NE.U32.AND P0, PT, R4, RZ, PT ;  /* 0x000000ff0400720c */ /* 0x004fc80003f05070 */
[----:B------:R-:W-:-:S13]  /*1000*/  ISETP.NE.AND.EX P0, PT, R5, RZ, PT, P0 ;  /* 0x000000ff0500720c */ /* 0x000fda0003f05300 */
[----:B------:R-:W-:Y:S05]  /*1010*/  @!P0 BRA `(.L_x_11) ;  /* 0x0000000000088947 */ /* 0x000fea0003800000 */
[----:B------:R0:W5:Y:S01]  /*1020*/  LD.E R23, desc[UR38][R4.64] ;  /* 0x0000002604177980 */ /* 0x000162000c101900 */
[----:B------:R-:W-:Y:S05]  /*1030*/  BRA `(.L_x_12) ;  /* 0x0000000000247947 */ /* 0x000fea0003800000 */
.L_x_11:
[----:B------:R-:W-:Y:S02]  /*1040*/  ULDC.64 UR4, c[0x0][0x588] ;  /* 0x0001620000047ab9 */ /* 0x000fe40000000a00 */
[----:B------:R-:W-:-:S04]  /*1050*/  ISETP.NE.U32.AND P0, PT, RZ, UR4, PT ;  /* 0x00000004ff007c0c */ /* 0x000fc8000bf05070 */
[----:B------:R-:W-:-:S13]  /*1060*/  ISETP.NE.AND.EX P0, PT, RZ, UR5, PT, P0 ;  /* 0x00000005ff007c0c */ /* 0x000fda000bf05300 */
[----:B------:R-:W-:Y:S05]  /*1070*/  @!P0 BRA `(.L_x_13) ;  /* 0x00000000000c8947 */ /* 0x000fea0003800000 */
[----:B------:R-:W0:Y:S02]  /*1080*/  LDC.64 R4, c[0x0][0x588] ;  /* 0x00016200ff047b82 */ /* 0x000e240000000a00 */
[----:B0-----:R1:W5:Y:S01]  /*1090*/  LDG.E R23, desc[UR38][R4.64] ;  /* 0x0000002604177981 */ /* 0x001362000c1e1900 */
[----:B------:R-:W-:Y:S05]  /*10a0*/  BRA `(.L_x_12) ;  /* 0x0000000000087947 */ /* 0x000fea0003800000 */
.L_x_13:
[----:B------:R-:W-:Y:S02]  /*10b0*/  ULDC UR4, c[0x0][0x580] ;  /* 0x0001600000047ab9 */ /* 0x000fe40000000800 */
[----:B------:R-:W-:-:S07]  /*10c0*/  IMAD.U32 R23, RZ, RZ, UR4 ;  /* 0x00000004ff177e24 */ /* 0x000fce000f8e00ff */
.L_x_12:
[----:B------:R-:W-:Y:S02]  /*10d0*/  ULDC.64 UR4, c[0x0][0x5a0] ;  /* 0x0001680000047ab9 */ /* 0x000fe40000000a00 */
[----:B------:R-:W-:-:S04]  /*10e0*/  ISETP.NE.U32.AND P0, PT, RZ, UR4, PT ;  /* 0x00000004ff007c0c */ /* 0x000fc8000bf05070 */
[----:B------:R-:W-:-:S13]  /*10f0*/  ISETP.NE.AND.EX P0, PT, RZ, UR5, PT, P0 ;  /* 0x00000005ff007c0c */ /* 0x000fda000bf05300 */
[----:B------:R-:W-:Y:S05]  /*1100*/  @!P0 BRA `(.L_x_14) ;  /* 0x00000000001c8947 */ /* 0x000fea0003800000 */
[----:B01----:R-:W0:Y:S02]  /*1110*/  LDC.64 R4, c[0x0][0x5a0] ;  /* 0x00016800ff047b82 */ /* 0x003e240000000a00 */
[----:B0-----:R-:W2:Y:S02]  /*1120*/  LDG.E.64 R4, desc[UR38][R4.64] ;  /* 0x0000002604047981 */ /* 0x001ea4000c1e1b00 */
[----:B--2---:R-:W-:-:S04]  /*1130*/  ISETP.NE.U32.AND P0, PT, R4, RZ, PT ;  /* 0x000000ff0400720c */ /* 0x004fc80003f05070 */
[----:B------:R-:W-:-:S13]  /*1140*/  ISETP.NE.AND.EX P0, PT, R5, RZ, PT, P0 ;  /* 0x000000ff0500720c */ /* 0x000fda0003f05300 */
[----:B------:R-:W-:Y:S05]  /*1150*/  @!P0 BRA `(.L_x_14) ;  /* 0x0000000000088947 */ /* 0x000fea0003800000 */
[----:B------:R0:W5:Y:S01]  /*1160*/  LD.E R90, desc[UR38][R4.64] ;  /* 0x00000026045a7980 */ /* 0x000162000c101900 */
[----:B------:R-:W-:Y:S05]  /*1170*/  BRA `(.L_x_15) ;  /* 0x0000000000247947 */ /* 0x000fea0003800000 */
.L_x_14:
[----:B------:R-:W-:Y:S02]  /*1180*/  ULDC.64 UR4, c[0x0][0x590] ;  /* 0x0001640000047ab9 */ /* 0x000fe40000000a00 */
[----:B------:R-:W-:-:S04]  /*1190*/  ISETP.NE.U32.AND P0, PT, RZ, UR4, PT ;  /* 0x00000004ff007c0c */ /* 0x000fc8000bf05070 */
[----:B------:R-:W-:-:S13]  /*11a0*/  ISETP.NE.AND.EX P0, PT, RZ, UR5, PT, P0 ;  /* 0x00000005ff007c0c */ /* 0x000fda000bf05300 */
[----:B------:R-:W-:Y:S05]  /*11b0*/  @!P0 BRA `(.L_x_16) ;  /* 0x00000000000c8947 */ /* 0x000fea0003800000 */
[----:B------:R-:W2:Y:S02]  /*11c0*/  LDC.64 R90, c[0x0][0x590] ;  /* 0x00016400ff5a7b82 */ /* 0x000ea40000000a00 */
[----:B--2---:R2:W5:Y:S01]  /*11d0*/  LDG.E R90, desc[UR38][R90.64] ;  /* 0x000000265a5a7981 */ /* 0x004562000c1e1900 */
[----:B------:R-:W-:Y:S05]  /*11e0*/  BRA `(.L_x_15) ;  /* 0x0000000000087947 */ /* 0x000fea0003800000 */
.L_x_16:
[----:B------:R-:W-:Y:S02]  /*11f0*/  ULDC UR4, c[0x0][0x584] ;  /* 0x0001610000047ab9 */ /* 0x000fe40000000800 */
[----:B------:R-:W-:-:S07]  /*1200*/  IMAD.U32 R90, RZ, RZ, UR4 ;  /* 0x00000004ff5a7e24 */ /* 0x000fce000f8e00ff */
.L_x_15:
[----:B------:R-:W-:-:S13]  /*1210*/  LOP3.LUT P0, RZ, R3, 0xff, RZ, 0xc0, !PT ;  /* 0x000000ff03ff7812 */ /* 0x000fda000780c0ff */
[----:B------:R-:W-:Y:S05]  /*1220*/  @!P0 EXIT ;  /* 0x000000000000894d */ /* 0x000fea0003800000 */
[----:B------:R-:W3:Y:S01]  /*1230*/  LDC R93, c[0x0][0x658] ;  /* 0x00019600ff5d7b82 */ /* 0x000ee20000000800 */
[----:B------:R-:W-:Y:S01]  /*1240*/  LOP3.LUT R7, R7, 0x1, RZ, 0xc0, !PT ;  /* 0x0000000107077812 */ /* 0x000fe200078ec0ff */
[----:B------:R-:W-:Y:S01]  /*1250*/  ULDC.64 UR6, c[0x0][0x288] ;  /* 0x0000a20000067ab9 */ /* 0x000fe20000000a00 */
[----:B------:R-:W-:Y:S01]  /*1260*/  SHF.R.U32.HI R3, RZ, 0x2, R95 ;  /* 0x00000002ff037819 */ /* 0x000fe2000001165f */
[----:B------:R-:W-:Y:S01]  /*1270*/  UIADD3 UR4, UR7, 0x3f, URZ ;  /* 0x0000003f07047890 */ /* 0x000fe2000fffe03f */
[----:B------:R-:W-:Y:S01]  /*1280*/  SHF.R.U32.HI R0, RZ, 0x1, R0 ;  /* 0x00000001ff007819 */ /* 0x000fe20000011600 */
[----:B------:R-:W-:Y:S01]  /*1290*/  IMAD.SHL.U32 R88, R7, 0x40, RZ ;  /* 0x0000004007587824 */ /* 0x000fe200078e00ff */
[----:B------:R-:W-:Y:S01]  /*12a0*/  LOP3.LUT R3, R3, 0x7, RZ, 0xc0, !PT ;  /* 0x0000000703037812 */ /* 0x000fe200078ec0ff */
[----:B------:R-:W4:Y:S01]  /*12b0*/  LDC.64 R8, c[0x0][0x5c8] ;  /* 0x00017200ff087b82 */ /* 0x000f220000000a00 */
[----:B------:R-:W-:Y:S01]  /*12c0*/  USHF.R.S32.HI UR5, URZ, 0x1f, UR4 ;  /* 0x0000001f3f057899 */ /* 0x000fe20008011404 */
[----:B------:R-:W-:Y:S01]  /*12d0*/  LOP3.LUT R0, R0, 0x30, RZ, 0xc0, !PT ;  /* 0x0000003000007812 */ /* 0x000fe200078ec0ff */
[----:B------:R-:W-:Y:S01]  /*12e0*/  IMAD.MOV.U32 R6, RZ, RZ, 0x1 ;  /* 0x00000001ff067424 */ /* 0x000fe200078e00ff */
[--C-:B------:R-:W-:Y:S01]  /*12f0*/  LOP3.LUT R88, R88, 0x40, R3.reuse, 0xe2, !PT ;  /* 0x0000004058587812 */ /* 0x100fe200078ee203 */
[----:B------:R-:W-:Y:S01]  /*1300*/  ULEA.HI UR5, UR5, UR4, URZ, 0x6 ;  /* 0x0000000405057291 */ /* 0x000fe2000f8f303f */
[-C--:B01----:R-:W-:Y:S01]  /*1310*/  IADD3 R4, RZ, -R0.reuse, -R3 ;  /* 0x80000000ff047210 */ /* 0x083fe20007ffe803 */
[----:B------:R-:W-:Y:S01]  /*1320*/  IMAD.U32 R5, RZ, RZ, UR6 ;  /* 0x00000006ff057e24 */ /* 0x000fe2000f8e00ff */
[----:B------:R-:W0:Y:S01]  /*1330*/  LDC R97, c[0x0][0x600] ;  /* 0x00018000ff617b82 */ /* 0x000e220000000800 */
[----:B------:R-:W-:Y:S01]  /*1340*/  LOP3.LUT R88, R88, R0, RZ, 0xfc, !PT ;  /* 0x0000000058587212 */ /* 0x000fe200078efcff */
[----:B------:R-:W-:Y:S01]  /*1350*/  IMAD.MOV.U32 R0, RZ, RZ, -0x1 ;  /* 0xffffffffff007424 */ /* 0x000fe200078e00ff */
[----:B------:R-:W-:Y:S01]  /*1360*/  USHF.R.S32.HI UR43, URZ, 0x6, UR5 ;  /* 0x000000063f2b7899 */ /* 0x000fe20008011405 */
[----:B------:R-:W-:Y:S01]  /*1370*/  LOP3.LUT R94, R95, 0x3, RZ, 0xc0, !PT ;  /* 0x000000035f5e7812 */ /* 0x000fe200078ec0ff */
[----:B------:R-:W-:Y:S01]  /*1380*/  IMAD R4, R7, -0x40, R4 ;  /* 0xffffffc007047824 */ /* 0x000fe200078e0204 */
[C---:B------:R-:W-:Y:S01]  /*1390*/  LOP3.LUT R96, R95.reuse, 0x80, RZ, 0xc0, !PT ;  /* 0x000000805f607812 */ /* 0x040fe200078ec0ff */
[----:B------:R-:W-:Y:S01]  /*13a0*/  UISETP.LT.AND UP0, UPT, UR43, 0x1, UPT ;  /* 0x000000012b00788c */ /* 0x000fe2000bf01270 */
[-C--:B---3--:R-:W-:Y:S01]  /*13b0*/  SHF.L.U32 R0, R0, R93.reuse, RZ ;  /* 0x0000005d00007219 */ /* 0x088fe200000006ff */
[----:B------:R-:W-:Y:S01]  /*13c0*/  ULDC UR4, c[0x0][0x284] ;  /* 0x0000a10000047ab9 */ /* 0x000fe20000000800 */
[----:B------:R-:W-:Y:S01]  /*13d0*/  IMAD R94, R94, -0x2, R5 ;  /* 0xfffffffe5e5e7824 */ /* 0x000fe200078e0205 */
[----:B------:R-:W-:Y:S01]  /*13e0*/  USEL UR44, UR43, 0x1, UP0 ;  /* 0x000000012b2c7887 */ /* 0x000fe20008000000 */
[----:B------:R-:W-:Y:S01]  /*13f0*/  SHF.L.U32 R93, R6, R93, RZ ;  /* 0x0000005d065d7219 */ /* 0x000fe200000006ff */
[----:B------:R-:W-:Y:S01]  /*1400*/  IMAD.SHL.U32 R95, R95, 0x2, RZ ;  /* 0x000000025f5f7824 */ /* 0x000fe200078e00ff */
[----:B------:R-:W-:Y:S01]  /*1410*/  LOP3.LUT R102, R18, 0x1, RZ, 0xfc, !PT ;  /* 0x0000000112667812 */ /* 0x000fe200078efcff */
[----:B------:R-:W-:Y:S01]  /*1420*/  VIADD R99, R4, UR4 ;  /* 0x0000000404637c36 */ /* 0x000fe20008000000 */
[C---:B----4-:R-:W-:Y:S01]  /*1430*/  SHF.L.U64.HI R92, R8.reuse, 0x3, R9 ;  /* 0x00000003085c7819 */ /* 0x050fe20000010209 */
[----:B--2---:R-:W-:Y:S01]  /*1440*/  IMAD.SHL.U32 R91, R8, 0x8, RZ ;  /* 0x00000008085b7824 */ /* 0x004fe200078e00ff */
[----:B------:R-:W-:Y:S01]  /*1450*/  SHF.R.U32.HI R96, RZ, 0x7, R96 ;  /* 0x00000007ff607819 */ /* 0x000fe20000011660 */
[----:B------:R-:W-:Y:S01]  /*1460*/  IMAD.MOV.U32 R89, RZ, RZ, RZ ;  /* 0x000000ffff597224 */ /* 0x000fe200078e00ff */
[----:B------:R-:W-:Y:S01]  /*1470*/  LOP3.LUT R98, RZ, R0, RZ, 0x33, !PT ;  /* 0x00000000ff627212 */ /* 0x000fe200078e33ff */
[----:B------:R-:W-:Y:S01]  /*1480*/  UIADD3 UR44, UR43, -UR44, URZ ;  /* 0x8000002c2b2c7290 */ /* 0x000fe2000fffe03f */
[----:B------:R-:W-:Y:S01]  /*1490*/  UMOV UR40, URZ ;  /* 0x0000003f00287c82 */ /* 0x000fe20008000000 */
[----:B0-----:R-:W-:Y:S01]  /*14a0*/  VIADD R97, R97, 0xffffffff ;  /* 0xffffffff61617836 */ /* 0x001fe20000000000 */
[----:B------:R-:W-:-:S09]  /*14b0*/  UMOV UR41, URZ ;  /* 0x0000003f00297c82 */ /* 0x000fd20008000000 */
.L_x_162:
[----:B0-----:R-:W0:Y:S01]  /*14c0*/  SHFL.IDX PT, R0, R96, RZ, 0x1f ;  /* 0x00001fff60007589 */ /* 0x001e2200000e0000 */
[----:B-1----:R-:W1:Y:S01]  /*14d0*/  S2UR UR7, SR_CgaCtaId ;  /* 0x00000000000779c3 */ /* 0x002e620000008800 */
[----:B------:R-:W-:Y:S01]  /*14e0*/  UMOV UR6, 0x400 ;  /* 0x0000040000067882 */ /* 0x000fe20000000000 */
[----:B0-----:R-:W-:Y:S01]  /*14f0*/  R2UR UR4, R0 ;  /* 0x00000000000472ca */ /* 0x001fe200000e0000 */
[----:B-1----:R-:W-:-:S12]  /*1500*/  ULEA UR6, UR7, UR6, 0x18 ;  /* 0x0000000607067291 */ /* 0x002fd8000f8ec03f */
[----:B------:R-:W-:-:S04]  /*1510*/  ULEA.HI UR5, UR4, UR4, URZ, 0x1 ;  /* 0x0000000404057291 */ /* 0x000fc8000f8f083f */
[----:B------:R-:W-:-:S04]  /*1520*/  ULOP3.LUT UR5, UR5, 0x7fffe, URZ, 0xc0, !UPT ;  /* 0x0007fffe05057892 */ /* 0x000fc8000f8ec03f */
[----:B------:R-:W-:-:S03]  /*1530*/  UIADD3 UR5, UR4, -UR5, URZ ;  /* 0x8000000504057290 */ /* 0x000fc6000fffe03f */
[----:B------:R-:W-:Y:S01]  /*1540*/  ULDC UR4, c[0x0][0x28c] ;  /* 0x0000a30000047ab9 */ /* 0x000fe20000000800 */
[----:B------:R-:W-:Y:S01]  /*1550*/  ULEA UR5, UR5, UR6, 0xd ;  /* 0x0000000605057291 */ /* 0x000fe2000f8e683f */
[----:B------:R-:W-:-:S03]  /*1560*/  ISETP.LT.AND P0, PT, RZ, UR4, PT ;  /* 0x00000004ff007c0c */ /* 0x000fc6000bf01270 */
[----:B------:R-:W-:-:S04]  /*1570*/  UIADD3 UR5, UR5, 0x100, URZ ;  /* 0x0000010005057890 */ /* 0x000fc8000fffe03f */
[----:B------:R-:W-:-:S04]  /*1580*/  USHF.R.U32.HI UR5, URZ, 0x4, UR5 ;  /* 0x000000043f057899 */ /* 0x000fc80008011605 */
[----:B------:R-:W-:Y:S02]  /*1590*/  ULOP3.LUT UR45, UR5, 0x3fff, URZ, 0xc0, !UPT ;  /* 0x00003fff052d7892 */ /* 0x000fe4000f8ec03f */
[----:B--2345:R-:W-:Y:S10]  /*15a0*/  @P0 BRA `(.L_x_17) ;  /* 0x0000000000400947 */ /* 0x03cff40003800000 */
[----:B------:R-:W-:Y:S01]  /*15b0*/  MOV R0, 0x0 ;  /* 0x0000000000007802 */ /* 0x000fe20000000f00 */
[----:B------:R-:W-:Y:S01]  /*15c0*/  ULDC.64 UR4, c[0x4][0x68] ;  /* 0x01001a0000047ab9 */ /* 0x000fe20000000a00 */
[----:B------:R-:W-:Y:S01]  /*15d0*/  ULDC.64 UR6, c[0x4][0x8] ;  /* 0x0100020000067ab9 */ /* 0x000fe20000000a00 */
[----:B------:R-:W-:Y:S01]  /*15e0*/  IMAD.U32 R4, RZ, RZ, UR4 ;  /* 0x00000004ff047e24 */ /* 0x000fe2000f8e00ff */
[----:B------:R0:W1:Y:S01]  /*15f0*/  LDC.64 R14, c[0x4][R0] ;  /* 0x01000000000e7b82 */ /* 0x0000620000000a00 */
[----:B------:R-:W-:Y:S01]  /*1600*/  IMAD.U32 R5, RZ, RZ, UR5 ;  /* 0x00000005ff057e24 */ /* 0x000fe2000f8e00ff */
[----:B------:R-:W-:Y:S01]  /*1610*/  ULDC.64 UR4, c[0x4][0x70] ;  /* 0x01001c0000047ab9 */ /* 0x000fe20000000a00 */
[----:B------:R-:W-:Y:S02]  /*1620*/  IMAD.U32 R10, RZ, RZ, UR6 ;  /* 0x00000006ff0a7e24 */ /* 0x000fe4000f8e00ff */
[----:B------:R-:W-:Y:S02]  /*1630*/  IMAD.U32 R6, RZ, RZ, UR4 ;  /* 0x00000004ff067e24 */ /* 0x000fe4000f8e00ff */
[----:B------:R-:W-:-:S02]  /*1640*/  IMAD.U32 R7, RZ, RZ, UR5 ;  /* 0x00000005ff077e24 */ /* 0x000fc4000f8e00ff */
[----:B------:R-:W-:Y:S02]  /*1650*/  IMAD.U32 R11, RZ, RZ, UR7 ;  /* 0x00000007ff0b7e24 */ /* 0x000fe4000f8e00ff */
[----:B------:R-:W-:Y:S02]  /*1660*/  IMAD.MOV.U32 R8, RZ, RZ, 0x1e1 ;  /* 0x000001e1ff087424 */ /* 0x000fe400078e00ff */
[----:B------:R-:W-:Y:S02]  /*1670*/  IMAD.MOV.U32 R12, RZ, RZ, 0x1 ;  /* 0x00000001ff0c7424 */ /* 0x000fe400078e00ff */
[----:B0-----:R-:W-:-:S07]  /*1680*/  IMAD.MOV.U32 R13, RZ, RZ, RZ ;  /* 0x000000ffff0d7224 */ /* 0x001fce00078e00ff */
[----:B------:R-:W-:-:S07]  /*1690*/  LEPC R20, `(.L_x_17) ;  /* 0x000000001014794e */ /* 0x000fce0000000000 */
[----:B-1---5:R-:W-:Y:S05]  /*16a0*/  CALL.ABS.NOINC R14 ;  /* 0x000000000e007343 */ /* 0x022fea0003c00000 */
.L_x_17:
[----:B------:R-:W-:-:S13]  /*16b0*/  ISETP.NE.AND P0, PT, R102, 0x3, PT ;  /* 0x000000036600780c */ /* 0x000fda0003f05270 */
[----:B------:R-:W-:Y:S05]  /*16c0*/  @!P0 BRA `(.L_x_18) ;  /* 0x0000000000048947 */ /* 0x000fea0003800000 */
[----:B------:R-:W-:Y:S01]  /*16d0*/  BPT.TRAP 0x1 ;  /* 0x000000040000795c */ /* 0x000fe20000300000 */
.L_x_18:
[----:B------:R-:W0:Y:S01]  /*16e0*/  S2UR UR5, SR_CgaCtaId ;  /* 0x00000000000579c3 */ /* 0x000e220000008800 */
[----:B------:R-:W-:Y:S01]  /*16f0*/  UMOV UR4, 0x400 ;  /* 0x0000040000047882 */ /* 0x000fe20000000000 */
[----:B------:R-:W-:Y:S02]  /*1700*/  IMAD.U32 R0, RZ, RZ, UR40 ;  /* 0x00000028ff007e24 */ /* 0x000fe4000f8e00ff */
[----:B------:R-:W-:-:S03]  /*1710*/  IMAD.U32 R3, RZ, RZ, UR41 ;  /* 0x00000029ff037e24 */ /* 0x000fc6000f8e00ff */
[----:B------:R-:W-:Y:S01]  /*1720*/  SHF.L.U32 R0, R0, 0x1f, RZ ;  /* 0x0000001f00007819 */ /* 0x000fe200000006ff */
[----:B0-----:R-:W-:-:S06]  /*1730*/  ULEA UR4, UR5, UR4, 0x18 ;  /* 0x0000000405047291 */ /* 0x001fcc000f8ec03f */
[----:B------:R-:W-:-:S04]  /*1740*/  IMAD.U32 R6, RZ, RZ, UR4 ;  /* 0x00000004ff067e24 */ /* 0x000fc8000f8e00ff */
[----:B------:R-:W-:-:S04]  /*1750*/  IMAD R3, R3, 0x8, R6 ;  /* 0x0000000803037824 */ /* 0x000fc800078e0206 */
[----:B------:R0:W1:Y:S01]  /*1760*/  SYNCS.PHASECHK.TRANS64.TRYWAIT P1, [R3+URZ], R0 ;  /* 0x00000000030075a7 */ /* 0x000062000802017f */
[----:B------:R-:W-:Y:S05]  /*1770*/  @!P0 BRA `(.L_x_19) ;  /* 0x0000000000048947 */ /* 0x000fea0003800000 */
[----:B------:R-:W-:Y:S01]  /*1780*/  BPT.TRAP 0x1 ;  /* 0x000000040000795c */ /* 0x000fe20000300000 */
.L_x_19:
[----:B------:R-:W-:-:S05]  /*1790*/  IMAD.U32 R4, RZ, RZ, UR44 ;  /* 0x0000002cff047e24 */ /* 0x000fca000f8e00ff */
[----:B------:R-:W-:Y:S01]  /*17a0*/  ISETP.GE.AND P2, PT, R4, 0x1, PT ;  /* 0x000000010400780c */ /* 0x000fe20003f46270 */
[----:B-1----:R-:W-:-:S12]  /*17b0*/  @P1 BRA `(.L_x_20) ;  /* 0x0000000000081947 */ /* 0x002fd80003800000 */
[----:B------:R-:W1:Y:S02]  /*17c0*/  SYNCS.PHASECHK.TRANS64.TRYWAIT P1, [R3+URZ], R0 ;  /* 0x00000000030075a7 */ /* 0x000e64000802017f */
[----:B-1----:R-:W-:Y:S05]  /*17d0*/  @!P1 BRA `(.L_x_21) ;  /* 0x0000006400c09947 */ /* 0x002fea0003800000 */
.L_x_20:
[----:B------:R-:W-:Y:S05]  /*17e0*/  WARPSYNC.ALL ;  /* 0x0000000000007948 */ /* 0x000fea0003800000 */
[----:B------:R-:W-:Y:S01]  /*17f0*/  R2UR UR4, R6 ;  /* 0x00000000060472ca */ /* 0x000fe200000e0000 */
[----:B------:R-:W-:Y:S01]  /*1800*/  ULEA UR5, UR41, UR45, 0xa ;  /* 0x0000002d29057291 */ /* 0x000fe2000f8e503f */
[----:B------:R-:W-:Y:S01]  /*1810*/  WARPGROUP.ARRIVE ;  /* 0x00000000000079c5 */ /* 0x000fe20000000000 */
[----:B------:R-:W-:Y:S01]  /*1820*/  UMOV UR9, 0x40000040 ;  /* 0x4000004000097882 */ /* 0x000fe20000000000 */
[----:B------:R-:W-:-:S04]  /*1830*/  UMOV UR11, 0x40000040 ;  /* 0x40000040000b7882 */ /* 0x000fc80000000000 */
[----:B------:R-:W-:-:S05]  /*1840*/  UMOV UR8, UR5 ;  /* 0x0000000500087c82 */ /* 0x000fca0008000000 */
[----:B------:R-:W-:-:S04]  /*1850*/  UIADD3 UR4, UR4, 0x14100, URZ ;  /* 0x0001410004047890 */ /* 0x000fc8000fffe03f */
[----:B------:R-:W-:-:S04]  /*1860*/  USHF.R.U32.HI UR4, URZ, 0x4, UR4 ;  /* 0x000000043f047899 */ /* 0x000fc80008011604 */
[----:B------:R-:W-:-:S04]  /*1870*/  ULOP3.LUT UR4, UR4, 0x3fff, URZ, 0xc0, !UPT ;  /* 0x00003fff04047892 */ /* 0x000fc8000f8ec03f */
[----:B------:R-:W-:-:S04]  /*1880*/  ULOP3.LUT UR4, UR4, 0x10000, URZ, 0xfc, !UPT ;  /* 0x0001000004047892 */ /* 0x000fc8000f8efc3f */
[----:B------:R-:W-:-:S07]  /*1890*/  ULEA UR6, UR41, UR4, 0xa ;  /* 0x0000000429067291 */ /* 0x000fce000f8e503f */
[----:B------:R-:W-:Y:S02]  /*18a0*/  UMOV UR10, UR6 ;  /* 0x00000006000a7c82 */ /* 0x000fe40008000000 */
[----:B------:R-:W-:Y:S01]  /*18b0*/  HGMMA.64x128x16.F32 R24, gdesc[UR8].tnspA, RZ, !UPT, gsb0 ;  /* 0x21e00000081879f0 */ /* 0x000fe2000c0008ff */
[----:B------:R-:W-:Y:S02]  /*18c0*/  UIADD3 UR8, UR5, 0x80, URZ ;  /* 0x0000008005087890 */ /* 0x000fe4000fffe03f */
[----:B------:R-:W-:Y:S01]  /*18d0*/  UIADD3 UR10, UR6, 0x2, URZ ;  /* 0x00000002060a7890 */ /* 0x000fe2000fffe03f */
[----:B------:R-:W-:Y:S01]  /*18e0*/  UMOV UR9, 0x40000040 ;  /* 0x4000004000097882 */ /* 0x000fe20000000000 */
[----:B------:R-:W-:Y:S01]  /*18f0*/  UMOV UR11, 0x40000040 ;  /* 0x40000040000b7882 */ /* 0x000fe20000000000 */
[----:B------:R-:W-:Y:S02]  /*1900*/  WARPGROUP.DEPBAR.LE gsb0, 0x0 ;  /* 0x00008000000079c5 */ /* 0x000fe40000010000 */
[----:B------:R-:W-:-:S06]  /*1910*/  WARPGROUP.ARRIVE ;  /* 0x00000000000079c5 */ /* 0x000fcc0000000000 */
[----:B------:R-:W-:Y:S01]  /*1920*/  HGMMA.64x128x16.F32 R24, gdesc[UR8].tnspA, R24, gsb0 ;  /* 0x21e00000081879f0 */ /* 0x000fe20008000818 */
        /* <DEDUP_REMOVED lines=13> */
[----:B------:R-:W-:Y:S03]  /*1a00*/  HGMMA.64x128x16.F32 R24, gdesc[UR8].tnspA, R24, gsb0 ;  /* 0x21e00000081879f0 */ /* 0x000fe60008000818 */
[----:B------:R-:W-:Y:S02]  /*1a10*/  WARPGROUP.DEPBAR.LE gsb0, 0x0 ;  /* 0x00008000000079c5 */ /* 0x000fe40000010000 */
[----:B------:R-:W-:Y:S05]  /*1a20*/  @!P2 BRA `(.L_x_22) ;  /* 0x000000040028a947 */ /* 0x000fea0003800000 */
[----:B------:R-:W-:Y:S01]  /*1a30*/  UIADD3 UR5, UR41, 0x1, URZ ;  /* 0x0000000129057890 */ /* 0x000fe2000fffe03f */
[----:B01----:R-:W-:Y:S02]  /*1a40*/  IMAD.U32 R0, RZ, RZ, UR44 ;  /* 0x0000002cff007e24 */ /* 0x003fe4000f8e00ff */
[----:B------:R-:W-:Y:S01]  /*1a50*/  IMAD.U32 R3, RZ, RZ, UR41 ;  /* 0x00000029ff037e24 */ /* 0x000fe2000f8e00ff */
[----:B------:R-:W-:-:S04]  /*1a60*/  UISETP.NE.AND UP0, UPT, UR5, 0x5, UPT ;  /* 0x000000050500788c */ /* 0x000fc8000bf05270 */
[----:B------:R-:W-:Y:S02]  /*1a70*/  USEL UR6, URZ, 0x1, UP0 ;  /* 0x000000013f067887 */ /* 0x000fe40008000000 */
[----:B------:R-:W-:Y:S02]  /*1a80*/  USEL UR5, UR5, URZ, UP0 ;  /* 0x0000003f05057287 */ /* 0x000fe40008000000 */
[----:B------:R-:W-:-:S06]  /*1a90*/  ULOP3.LUT UR6, UR40, UR6, URZ, 0x3c, !UPT ;  /* 0x0000000628067292 */ /* 0x000fcc000f8e3c3f */
[----:B------:R-:W-:-:S07]  /*1aa0*/  IMAD.U32 R7, RZ, RZ, UR6 ;  /* 0x00000006ff077e24 */ /* 0x000fce000f8e00ff */
.L_x_29:
[----:B------:R-:W-:Y:S05]  /*1ab0*/  @!P0 BRA `(.L_x_23) ;  /* 0x0000000000048947 */ /* 0x000fea0003800000 */
[----:B------:R-:W-:Y:S01]  /*1ac0*/  BPT.TRAP 0x1 ;  /* 0x000000040000795c */ /* 0x000fe20000300000 */
.L_x_23:
[----:B------:R-:W0:Y:S01]  /*1ad0*/  S2UR UR7, SR_CgaCtaId ;  /* 0x00000000000779c3 */ /* 0x000e220000008800 */
[----:B------:R-:W-:Y:S01]  /*1ae0*/  UMOV UR6, 0x400 ;  /* 0x0000040000067882 */ /* 0x000fe20000000000 */
[----:B------:R-:W-:Y:S01]  /*1af0*/  IMAD.U32 R5, RZ, RZ, UR5 ;  /* 0x00000005ff057e24 */ /* 0x000fe2000f8e00ff */
[----:B------:R-:W-:Y:S01]  /*1b00*/  SHF.L.U32 R4, R7, 0x1f, RZ ;  /* 0x0000001f07047819 */ /* 0x000fe200000006ff */
[----:B0-----:R-:W-:-:S06]  /*1b10*/  ULEA UR6, UR7, UR6, 0x18 ;  /* 0x0000000607067291 */ /* 0x001fcc000f8ec03f */
[----:B------:R-:W-:-:S04]  /*1b20*/  IMAD.U32 R6, RZ, RZ, UR6 ;  /* 0x00000006ff067e24 */ /* 0x000fc8000f8e00ff */
[----:B------:R-:W-:-:S04]  /*1b30*/  IMAD R5, R5, 0x8, R6 ;  /* 0x0000000805057824 */ /* 0x000fc800078e0206 */
[----:B------:R0:W1:Y:S01]  /*1b40*/  SYNCS.PHASECHK.TRANS64.TRYWAIT P1, [R5+URZ], R4 ;  /* 0x00000004050075a7 */ /* 0x000062000802017f */
[----:B------:R-:W-:Y:S05]  /*1b50*/  @!P0 BRA `(.L_x_24) ;  /* 0x0000000000048947 */ /* 0x000fea0003800000 */
[----:B------:R-:W-:Y:S01]  /*1b60*/  BPT.TRAP 0x1 ;  /* 0x000000040000795c */ /* 0x000fe20000300000 */
.L_x_24:
[----:B-1----:R-:W-:Y:S05]  /*1b70*/  @P1 BRA `(.L_x_25) ;  /* 0x0000000000081947 */ /* 0x002fea0003800000 */
[----:B------:R-:W1:Y:S02]  /*1b80*/  SYNCS.PHASECHK.TRANS64.TRYWAIT P1, [R5+URZ], R4 ;  /* 0x00000004050075a7 */ /* 0x000e64000802017f */
[----:B-1----:R-:W-:Y:S05]  /*1b90*/  @!P1 BRA `(.L_x_26) ;  /* 0x0000006000e49947 */ /* 0x002fea0003800000 */
.L_x_25:
[----:B------:R-:W-:Y:S01]  /*1ba0*/  ULEA UR6, UR5, UR45, 0xa ;  /* 0x0000002d05067291 */ /* 0x000fe2000f8e503f */
[----:B------:R-:W-:Y:S01]  /*1bb0*/  WARPGROUP.ARRIVE ;  /* 0x00000000000079c5 */ /* 0x000fe20000000000 */
[----:B------:R-:W-:Y:S01]  /*1bc0*/  ULEA UR7, UR5, UR4, 0xa ;  /* 0x0000000405077291 */ /* 0x000fe2000f8e503f */
[----:B------:R-:W-:Y:S01]  /*1bd0*/  UMOV UR9, 0x40000040 ;  /* 0x4000004000097882 */ /* 0x000fe20000000000 */
[----:B------:R-:W-:-:S03]  /*1be0*/  UMOV UR11, 0x40000040 ;  /* 0x40000040000b7882 */ /* 0x000fc60000000000 */
[----:B------:R-:W-:Y:S02]  /*1bf0*/  UMOV UR8, UR6 ;  /* 0x0000000600087c82 */ /* 0x000fe40008000000 */
[----:B------:R-:W-:Y:S02]  /*1c00*/  UMOV UR10, UR7 ;  /* 0x00000007000a7c82 */ /* 0x000fe40008000000 */
[----:B------:R-:W-:Y:S01]  /*1c10*/  HGMMA.64x128x16.F32 R24, gdesc[UR8].tnspA, R24, gsb0 ;  /* 0x21e00000081879f0 */ /* 0x000fe20008000818 */
[----:B------:R-:W-:Y:S02]  /*1c20*/  UIADD3 UR8, UR6, 0x80, URZ ;  /* 0x0000008006087890 */ /* 0x000fe4000fffe03f */
[----:B------:R-:W-:Y:S01]  /*1c30*/  UIADD3 UR10, UR7, 0x2, URZ ;  /* 0x00000002070a7890 */ /* 0x000fe2000fffe03f */
[----:B------:R-:W-:Y:S01]  /*1c40*/  UMOV UR9, 0x40000040 ;  /* 0x4000004000097882 */ /* 0x000fe20000000000 */
[----:B------:R-:W-:Y:S01]  /*1c50*/  UMOV UR11, 0x40000040 ;  /* 0x40000040000b7882 */ /* 0x000fe20000000000 */
[----:B------:R-:W-:-:S02]  /*1c60*/  WARPGROUP.DEPBAR.LE gsb0, 0x0 ;  /* 0x00008000000079c5 */ /* 0x000fc40000010000 */
        /* <DEDUP_REMOVED lines=18> */
[----:B------:R-:W-:Y:S01]  /*1d90*/  BPT.TRAP 0x1 ;  /* 0x000000040000795c */ /* 0x000fe20000300000 */
.L_x_27:
[----:B------:R-:W-:-:S13]  /*1da0*/  ISETP.NE.AND P1, PT, R22, RZ, PT ;  /* 0x000000ff1600720c */ /* 0x000fda0003f25270 */
[----:B01----:R-:W-:-:S04]  /*1db0*/  @P1 IMAD R4, R3, 0x8, R6 ;  /* 0x0000000803041824 */ /* 0x003fc800078e0206 */
[----:B------:R-:W-:-:S05]  /*1dc0*/  @P1 VIADD R4, R4, 0x28 ;  /* 0x0000002804041836 */ /* 0x000fca0000000000 */
[----:B------:R-:W-:-:S04]  /*1dd0*/  @P1 PRMT R4, R19, 0x654, R4 ;  /* 0x0000065413041816 */ /* 0x000fc80000000004 */
[----:B------:R0:W-:Y:S01]  /*1de0*/  @P1 SYNCS.ARRIVE.TRANS64.RED.A1T0 RZ, [R4+URZ], RZ ;  /* 0x000000ff04ff19a7 */ /* 0x0001e2000810043f */
[----:B------:R-:W-:-:S13]  /*1df0*/  ISETP.GT.U32.AND P1, PT, R18, 0x1, PT ;  /* 0x000000011200780c */ /* 0x000fda0003f24070 */
[----:B0-----:R-:W-:Y:S05]  /*1e00*/  @P1 BRA `(.L_x_28) ;  /* 0x0000000000041947 */ /* 0x001fea0003800000 */
[----:B------:R-:W-:Y:S01]  /*1e10*/  BPT.TRAP 0x1 ;  /* 0x000000040000795c */ /* 0x000fe20000300000 */
.L_x_28:
[----:B------:R-:W-:Y:S01]  /*1e20*/  UIADD3 UR5, UR5, 0x1, URZ ;  /* 0x0000000105057890 */ /* 0x000fe2000fffe03f */
[C---:B------:R-:W-:Y:S01]  /*1e30*/  ISETP.GT.AND P2, PT, R0.reuse, 0x1, PT ;  /* 0x000000010000780c */ /* 0x040fe20003f44270 */
[----:B------:R-:W-:Y:S02]  /*1e40*/  VIADD R3, R3, 0x1 ;  /* 0x0000000103037836 */ /* 0x000fe40000000000 */
[----:B------:R-:W-:Y:S01]  /*1e50*/  UISETP.NE.AND UP0, UPT, UR5, 0x5, UPT ;  /* 0x000000050500788c */ /* 0x000fe2000bf05270 */
[----:B------:R-:W-:Y:S02]  /*1e60*/  VIADD R0, R0, 0xffffffff ;  /* 0xffffffff00007836 */ /* 0x000fe40000000000 */
[C---:B------:R-:W-:Y:S01]  /*1e70*/  ISETP.NE.AND P1, PT, R3.reuse, 0x5, PT ;  /* 0x000000050300780c */ /* 0x040fe20003f25270 */
[----:B------:R-:W-:Y:S02]  /*1e80*/  USEL UR6, URZ, 0x1, UP0 ;  /* 0x000000013f067887 */ /* 0x000fe40008000000 */
[----:B------:R-:W-:Y:S01]  /*1e90*/  USEL UR5, UR5, URZ, UP0 ;  /* 0x0000003f05057287 */ /* 0x000fe20008000000 */
[----:B------:R-:W-:-:S03]  /*1ea0*/  SEL R3, R3, RZ, P1 ;  /* 0x000000ff03037207 */ /* 0x000fc60000800000 */
[----:B------:R-:W-:Y:S01]  /*1eb0*/  LOP3.LUT R7, R7, UR6, RZ, 0x3c, !PT ;  /* 0x0000000607077c12 */ /* 0x000fe2000f8e3cff */
[----:B------:R-:W-:Y:S07]  /*1ec0*/  @P2 BRA `(.L_x_29) ;  /* 0xfffffff800f82947 */ /* 0x000fee000383ffff */
.L_x_22:
[----:B01----:R-:W0:Y:S02]  /*1ed0*/  LDC R0, c[0x0][0x28c] ;  /* 0x0000a300ff007b82 */ /* 0x003e240000000800 */
[----:B0-----:R-:W-:-:S13]  /*1ee0*/  ISETP.GE.AND P1, PT, R0, 0x1, PT ;  /* 0x000000010000780c */ /* 0x001fda0003f26270 */
[----:B------:R-:W-:Y:S05]  /*1ef0*/  @!P1 BRA `(.L_x_30) ;  /* 0x0000000000449947 */ /* 0x000fea0003800000 */
[----:B------:R-:W-:Y:S05]  /*1f00*/  @!P0 BRA `(.L_x_31) ;  /* 0x0000000000048947 */ /* 0x000fea0003800000 */
[----:B------:R-:W-:Y:S01]  /*1f10*/  BPT.TRAP 0x1 ;  /* 0x000000040000795c */ /* 0x000fe20000300000 */
.L_x_31:
[----:B------:R-:W-:-:S13]  /*1f20*/  ISETP.NE.AND P0, PT, R22, RZ, PT ;  /* 0x000000ff1600720c */ /* 0x000fda0003f05270 */
[----:B------:R-:W-:-:S05]  /*1f30*/  VOTEU.ANY UP0, P0 ;  /* 0x00000000003f7886 */ /* 0x000fca0000000100 */
[----:B------:R-:W-:-:S06]  /*1f40*/  @UP0 UIADD3 UR4, UR44, UR41, URZ ;  /* 0x000000292c040290 */ /* 0x000fcc000fffe03f */
[----:B------:R-:W-:Y:S02]  /*1f50*/  IMAD.U32 R4, RZ, RZ, UR4 ;  /* 0x00000004ff047e24 */ /* 0x000fe4000f8e00ff */
[----:B------:R-:W-:Y:S02]  /*1f60*/  IMAD.U32 R3, RZ, RZ, UR4 ;  /* 0x00000004ff037e24 */ /* 0x000fe4000f8e00ff */
[----:B------:R-:W-:-:S05]  /*1f70*/  @P0 IMAD.WIDE.U32 R4, R4, -0x33333333, RZ ;  /* 0xcccccccd04040825 */ /* 0x000fca00078e00ff */
[----:B------:R-:W-:-:S05]  /*1f80*/  @P0 SHF.R.U32.HI R0, RZ, 0x2, R5 ;  /* 0x00000002ff000819 */ /* 0x000fca0000011605 */
[----:B------:R-:W-:-:S04]  /*1f90*/  @P0 IMAD R0, R0, -0x5, R3 ;  /* 0xfffffffb00000824 */ /* 0x000fc800078e0203 */
[----:B------:R-:W-:-:S04]  /*1fa0*/  @P0 IMAD R0, R0, 0x8, R6 ;  /* 0x0000000800000824 */ /* 0x000fc800078e0206 */
[----:B------:R-:W-:-:S05]  /*1fb0*/  @P0 VIADD R0, R0, 0x28 ;  /* 0x0000002800000836 */ /* 0x000fca0000000000 */
[----:B------:R-:W-:-:S04]  /*1fc0*/  @P0 PRMT R0, R19, 0x654, R0 ;  /* 0x0000065413000816 */ /* 0x000fc80000000000 */
[----:B------:R0:W-:Y:S01]  /*1fd0*/  @P0 SYNCS.ARRIVE.TRANS64.RED.A1T0 RZ, [R0+URZ], RZ ;  /* 0x000000ff00ff09a7 */ /* 0x0001e2000810043f */
[----:B------:R-:W-:-:S13]  /*1fe0*/  ISETP.GT.U32.AND P0, PT, R18, 0x1, PT ;  /* 0x000000011200780c */ /* 0x000fda0003f04070 */
[----:B0-----:R-:W-:Y:S05]  /*1ff0*/  @P0 BRA `(.L_x_30) ;  /* 0x0000000000040947 */ /* 0x001fea0003800000 */
[----:B------:R-:W-:Y:S01]  /*2000*/  BPT.TRAP 0x1 ;  /* 0x000000040000795c */ /* 0x000fe20000300000 */
.L_x_30:
[----:B------:R-:W-:Y:S01]  /*2010*/  IMAD.SHL.U32 R100, R100, 0x80, RZ ;  /* 0x0000008064647824 */ /* 0x000fe200078e00ff */
[----:B------:R-:W-:Y:S01]  /*2020*/  UIADD3 UR41, UR43, UR41, URZ ;  /* 0x000000292b297290 */ /* 0x000fe2000fffe03f */
[----:B------:R-:W-:Y:S01]  /*2030*/  SHF.R.S32.HI R11, RZ, 0x1f, R101 ;  /* 0x0000001fff0b7819 */ /* 0x000fe20000011465 */
[----:B------:R-:W-:Y:S01]  /*2040*/  UISETP.GE.U32.AND UP1, UPT, UR43, 0x5, UPT ;  /* 0x000000052b00788c */ /* 0x000fe2000bf26070 */
[----:B------:R-:W-:Y:S01]  /*2050*/  IMAD.SHL.U32 R6, R103, 0x80, RZ ;  /* 0x0000008067067824 */ /* 0x000fe200078e00ff */
[----:B------:R-:W-:Y:S01]  /*2060*/  ULDC UR7, c[0x0][0x288] ;  /* 0x0000a20000077ab9 */ /* 0x000fe20000000800 */
[C---:B------:R-:W-:Y:S01]  /*2070*/  LOP3.LUT R8, R100.reuse, 0x6, R95, 0xf8, !PT ;  /* 0x0000000664087812 */ /* 0x040fe200078ef85f */
[----:B------:R-:W-:Y:S01]  /*2080*/  UISETP.GT.U32.AND UP0, UPT, UR41, 0x4, UPT ;  /* 0x000000042900788c */ /* 0x000fe2000bf04070 */
[----:B------:R-:W-:Y:S01]  /*2090*/  ISETP.GE.AND P0, PT, R100, UR7, PT ;  /* 0x0000000764007c0c */ /* 0x000fe2000bf06270 */
[----:B------:R-:W-:Y:S01]  /*20a0*/  ULDC.64 UR4, c[0x0][0x5d0] ;  /* 0x0001740000047ab9 */ /* 0x000fe20000000a00 */
[--C-:B------:R-:W-:Y:S01]  /*20b0*/  SHF.R.S32.HI R9, RZ, 0x1f, R8.reuse ;  /* 0x0000001fff097819 */ /* 0x100fe20000011408 */
[----:B------:R-:W-:Y:S01]  /*20c0*/  ULDC UR10, c[0x0][0x284] ;  /* 0x0000a100000a7ab9 */ /* 0x000fe20000000800 */
[----:B------:R-:W-:Y:S01]  /*20d0*/  IMAD R0, R11, UR4, RZ ;  /* 0x000000040b007c24 */ /* 0x000fe2000f8e02ff */
[----:B------:R-:W-:Y:S01]  /*20e0*/  UISETP.LT.U32.AND UP0, UPT, UR43, 0x5, UP0 ;  /* 0x000000052b00788c */ /* 0x000fe20008701070 */
[----:B------:R-:W-:Y:S01]  /*20f0*/  ISETP.GE.OR P0, PT, R6, UR10, P0 ;  /* 0x0000000a06007c0c */ /* 0x000fe20008706670 */
[----:B------:R-:W-:Y:S01]  /*2100*/  IMAD.WIDE.U32 R4, R101, UR4, R8 ;  /* 0x0000000465047c25 */ /* 0x000fe2000f8e0008 */
[----:B------:R-:W-:Y:S01]  /*2110*/  ULDC.64 UR8, c[0x0][0x5c8] ;  /* 0x0001720000087ab9 */ /* 0x000fe20000000a00 */
[----:B------:R-:W-:-:S02]  /*2120*/  USEL UR6, URZ, 0x1, !UP0 ;  /* 0x000000013f067887 */ /* 0x000fc4000c000000 */
[----:B------:R-:W-:Y:S01]  /*2130*/  IMAD R3, R101, UR5, R0 ;  /* 0x0000000565037c24 */ /* 0x000fe2000f8e0200 */
[----:B------:R-:W-:Y:S01]  /*2140*/  @UP1 UIMAD.WIDE.U32 UR4, UR41, -0x33333333, URZ ;  /* 0xcccccccd290418a5 */ /* 0x000fe2000f8e003f */
[----:B------:R-:W-:Y:S01]  /*2150*/  IMAD.WIDE R104, R103, 0x80, R88 ;  /* 0x0000008067687825 */ /* 0x000fe200078e0258 */
[----:B------:R-:W-:Y:S02]  /*2160*/  ULOP3.LUT UR40, UR40, UR6, URZ, 0x3c, !UPT ;  /* 0x0000000628287292 */ /* 0x000fe4000f8e3c3f */
[----:B------:R-:W-:Y:S01]  /*2170*/  @UP1 USHF.R.U32.HI UR4, URZ, 0x2, UR5 ;  /* 0x000000023f041899 */ /* 0x000fe20008011605 */
[----:B------:R-:W-:Y:S02]  /*2180*/  IMAD.IADD R5, R5, 0x1, R3 ;  /* 0x0000000105057824 */ /* 0x000fe400078e0203 */
[----:B------:R-:W-:Y:S01]  /*2190*/  IMAD R3, R105, UR8, RZ ;  /* 0x0000000869037c24 */ /* 0x000fe2000f8e02ff */
[----:B------:R-:W-:Y:S01]  /*21a0*/  @UP1 ULOP3.LUT UR40, UR40, 0x1, UR4, 0x78, !UPT ;  /* 0x0000000128281892 */ /* 0x000fe2000f8e7804 */
[----:B------:R-:W-:-:S04]  /*21b0*/  IMAD.WIDE.U32 R106, R104, UR8, R4 ;  /* 0x00000008686a7c25 */ /* 0x000fc8000f8e0004 */
[----:B------:R-:W-:Y:S02]  /*21c0*/  IMAD R7, R104, UR9, R3 ;  /* 0x0000000968077c24 */ /* 0x000fe4000f8e0203 */
[----:B------:R-:W-:Y:S01]  /*21d0*/  IMAD.MOV.U32 R0, RZ, RZ, -0x1 ;  /* 0xffffffffff007424 */ /* 0x000fe200078e00ff */
[----:B------:R-:W-:Y:S06]  /*21e0*/  @P0 BRA `(.L_x_32) ;  /* 0x00000040001c0947 */ /* 0x000fec0003800000 */
[----:B-----5:R-:W-:Y:S01]  /*21f0*/  FSETP.NEU.AND P0, PT, R90, RZ, PT ;  /* 0x000000ff5a00720b */ /* 0x020fe20003f0d000 */
[----:B------:R-:W-:Y:S01]  /*2200*/  IMAD.IADD R4, R94, 0x1, -R100 ;  /* 0x000000015e047824 */ /* 0x000fe200078e0a64 */
[----:B------:R-:W-:Y:S01]  /*2210*/  BSSY B0, `(.L_x_32) ;  /* 0x0000404000007945 */ /* 0x000fe20003800000 */
[----:B------:R-:W-:Y:S02]  /*2220*/  IMAD.IADD R3, R99, 0x1, -R6 ;  /* 0x0000000163037824 */ /* 0x000fe400078e0a06 */
[----:B------:R-:W-:Y:S01]  /*2230*/  IMAD.IADD R103, R107, 0x1, R7 ;  /* 0x000000016b677824 */ /* 0x000fe200078e0207 */
[----:B------:R-:W-:-:S04]  /*2240*/  ISETP.GT.AND P2, PT, R4, RZ, PT ;  /* 0x000000ff0400720c */ /* 0x000fc80003f44270 */
[----:B------:R-:W-:-:S03]  /*2250*/  ISETP.GT.AND P1, PT, R3, RZ, P2 ;  /* 0x000000ff0300720c */ /* 0x000fc60001724270 */
[----:B------:R-:W-:Y:S10]  /*2260*/  @!P0 BRA `(.L_x_33) ;  /* 0x0000002c00288947 */ /* 0x000ff40003800000 */
[----:B------:R-:W0:Y:S01]  /*2270*/  LDC.64 R110, c[0x0][0x5b8] ;  /* 0x00016e00ff6e7b82 */ /* 0x000e220000000a00 */
[----:B------:R-:W-:-:S07]  /*2280*/  ULDC.64 UR4, c[0x0][0x5c0] ;  /* 0x0001700000047ab9 */ /* 0x000fce0000000a00 */
[----:B------:R-:W1:Y:S08]  /*2290*/  LDC.64 R112, c[0x0][0x5b0] ;  /* 0x00016c00ff707b82 */ /* 0x000e700000000a00 */
[----:B------:R-:W2:Y:S01]  /*22a0*/  LDC.64 R114, c[0x0][0x5a8] ;  /* 0x00016a00ff727b82 */ /* 0x000ea20000000a00 */
[-C--:B0-----:R-:W-:Y:S02]  /*22b0*/  IMAD R6, R11, R110.reuse, RZ ;  /* 0x0000006e0b067224 */ /* 0x081fe400078e02ff */
[----:B------:R-:W-:-:S04]  /*22c0*/  IMAD.WIDE.U32 R108, R101, R110, R8 ;  /* 0x0000006e656c7225 */ /* 0x000fc800078e0008 */
[----:B------:R-:W-:Y:S02]  /*22d0*/  IMAD R107, R101, R111, R6 ;  /* 0x0000006f656b7224 */ /* 0x000fe400078e0206 */
[-C--:B-1----:R-:W-:Y:S02]  /*22e0*/  IMAD R5, R105, R112.reuse, RZ ;  /* 0x0000007069057224 */ /* 0x082fe400078e02ff */
[----:B------:R-:W-:Y:S02]  /*22f0*/  IMAD.IADD R13, R109, 0x1, R107 ;  /* 0x000000016d0d7824 */ /* 0x000fe400078e026b */
[----:B------:R-:W-:Y:S02]  /*2300*/  IMAD.MOV.U32 R12, RZ, RZ, R108 ;  /* 0x000000ffff0c7224 */ /* 0x000fe400078e006c */
[C---:B------:R-:W-:Y:S02]  /*2310*/  IMAD R111, R104.reuse, R113, R5 ;  /* 0x00000071686f7224 */ /* 0x040fe400078e0205 */
[----:B------:R-:W-:-:S04]  /*2320*/  IMAD.WIDE.U32 R6, R104, R112, R12 ;  /* 0x0000007068067225 */ /* 0x000fc800078e000c */
[----:B------:R-:W-:Y:S01]  /*2330*/  IMAD.IADD R5, R7, 0x1, R111 ;  /* 0x0000000107057824 */ /* 0x000fe200078e026f */
[----:B--2---:R-:W-:-:S04]  /*2340*/  LEA R14, P0, R6, R114, 0x1 ;  /* 0x00000072060e7211 */ /* 0x004fc800078008ff */
[----:B------:R-:W-:-:S05]  /*2350*/  LEA.HI.X R15, R6, R115, R5, 0x1, P0 ;  /* 0x00000073060f7211 */ /* 0x000fca00000f0c05 */
[----:B------:R0:W2:Y:S01]  /*2360*/  @P1 LDG.E.LTC128B.U16 R5, desc[UR38][R14.64] ;  /* 0x000000260e051981 */ /* 0x0000a2000c1e1520 */
[----:B------:R-:W-:Y:S01]  /*2370*/  LEA R10, P0, R106, UR4, 0x1 ;  /* 0x000000046a0a7c11 */ /* 0x000fe2000f8008ff */
[----:B------:R-:W-:Y:S01]  /*2380*/  IMAD.WIDE.U32 R6, R104, R112, R8 ;  /* 0x0000007068067225 */ /* 0x000fe200078e0008 */
[----:B------:R-:W-:Y:S03]  /*2390*/  BSSY B1, `(.L_x_34) ;  /* 0x0000012000017945 */ /* 0x000fe60003800000 */
[----:B------:R-:W-:Y:S02]  /*23a0*/  IMAD.IADD R7, R111, 0x1, R7 ;  /* 0x000000016f077824 */ /* 0x000fe400078e0207 */
[----:B------:R-:W-:Y:S01]  /*23b0*/  IMAD.WIDE.U32 R20, R101, R110, R6 ;  /* 0x0000006e65147225 */ /* 0x000fe200078e0006 */
[----:B0-----:R-:W-:-:S03]  /*23c0*/  SHF.L.U64.HI R15, R112, 0x3, R113 ;  /* 0x00000003700f7819 */ /* 0x001fc60000010271 */
[----:B------:R-:W-:Y:S01]  /*23d0*/  IMAD.IADD R7, R107, 0x1, R21 ;  /* 0x000000016b077824 */ /* 0x000fe200078e0215 */
[----:B------:R-:W-:Y:S01]  /*23e0*/  LEA R6, P4, R20, R114, 0x1 ;  /* 0x0000007214067211 */ /* 0x000fe200078808ff */
[----:B------:R-:W-:-:S03]  /*23f0*/  IMAD.SHL.U32 R14, R112, 0x8, RZ ;  /* 0x00000008700e7824 */ /* 0x000fc600078e00ff */
[----:B------:R-:W-:Y:S01]  /*2400*/  LEA.HI.X R7, R20, R115, R7, 0x1, P4 ;  /* 0x0000007314077211 */ /* 0x000fe200020f0c07 */
[----:B--2---:R-:W-:-:S05]  /*2410*/  HADD2.F32 R11, -RZ, R5.H0_H0 ;  /* 0x20000005ff0b7230 */ /* 0x004fca0000004100 */
[----:B------:R-:W-:-:S04]  /*2420*/  FMUL R11, R11, R90 ;  /* 0x0000005a0b0b7220 */ /* 0x000fc80000400000 */
[----:B------:R-:W-:Y:S01]  /*2430*/  FFMA R24, R24, R23, R11 ;  /* 0x0000001718187223 */ /* 0x000fe2000000000b */
[----:B------:R-:W-:Y:S02]  /*2440*/  LEA.HI.X R11, R106, UR5, R103, 0x1, P0 ;  /* 0x000000056a0b7c11 */ /* 0x000fe400080f0c67 */
[----:B------:R-:W-:Y:S02]  /*2450*/  ISETP.GT.AND P0, PT, R4, 0x1, PT ;  /* 0x000000010400780c */ /* 0x000fe40003f04270 */
[----:B------:R-:W-:Y:S02]  /*2460*/  F2FP.F16.F32.PACK_AB R24, RZ, R24 ;  /* 0x00000018ff18723e */ /* 0x000fe400000000ff */
[----:B------:R-:W-:-:S03]  /*2470*/  ISETP.GT.AND P3, PT, R3, RZ, P0 ;  /* 0x000000ff0300720c */ /* 0x000fc60000764270 */
[----:B------:R0:W-:Y:S10]  /*2480*/  @P1 STG.E.U16 desc[UR38][R10.64], R24 ;  /* 0x000000180a001986 */ /* 0x0001f4000c101526 */
[----:B------:R-:W-:Y:S05]  /*2490*/  @!P3 BRA `(.L_x_35) ;  /* 0x000000000004b947 */ /* 0x000fea0003800000 */
[----:B------:R1:W5:Y:S02]  /*24a0*/  LDG.E.LTC128B.U16 R5, desc[UR38][R6.64+0x2] ;  /* 0x0000022606057981 */ /* 0x000364000c1e1520 */
.L_x_35:
[----:B------:R-:W-:Y:S05]  /*24b0*/  BSYNC B1 ;  /* 0x0000000000017941 */ /* 0x000fea0003800000 */
.L_x_34:
[----:B-----5:R-:W-:Y:S01]  /*24c0*/  HADD2.F32 R103, -RZ, R5.H0_H0 ;  /* 0x20000005ff677230 */ /* 0x020fe20000004100 */
[----:B------:R-:W-:Y:S01]  /*24d0*/  ISETP.GT.AND P2, PT, R3, 0x8, P2 ;  /* 0x000000080300780c */ /* 0x000fe20001744270 */
[----:B------:R-:W-:Y:S01]  /*24e0*/  IMAD.WIDE.U32 R20, R104, R112, R14 ;  /* 0x0000007068147225 */ /* 0x000fe200078e000e */
[----:B0-----:R-:W-:-:S03]  /*24f0*/  PRMT R24, R5, 0x7610, R24 ;  /* 0x0000761005187816 */ /* 0x001fc60000000018 */
[----:B------:R-:W-:Y:S01]  /*2500*/  FMUL R12, R103, R90 ;  /* 0x0000005a670c7220 */ /* 0x000fe20000400000 */
[----:B------:R-:W-:Y:S01]  /*2510*/  IMAD.IADD R111, R111, 0x1, R21 ;  /* 0x000000016f6f7824 */ /* 0x000fe200078e0215 */
[----:B------:R-:W-:Y:S02]  /*2520*/  IADD3 R108, P1, R108, R20, RZ ;  /* 0x000000146c6c7210 */ /* 0x000fe40007f3e0ff */
[----:B------:R-:W-:-:S03]  /*2530*/  FFMA R12, R25, R23, R12 ;  /* 0x00000017190c7223 */ /* 0x000fc6000000000c */
[----:B------:R-:W-:Y:S01]  /*2540*/  IMAD.X R13, R111, 0x1, R13, P1 ;  /* 0x000000016f0d7824 */ /* 0x000fe200008e060d */
[C---:B------:R-:W-:Y:S02]  /*2550*/  LEA R14, P1, R108.reuse, R114, 0x1 ;  /* 0x000000726c0e7211 */ /* 0x040fe400078208ff */
[----:B------:R-:W-:Y:S02]  /*2560*/  F2FP.F16.F32.PACK_AB R12, RZ, R12 ;  /* 0x0000000cff0c723e */ /* 0x000fe400000000ff */
[----:B------:R-:W-:Y:S02]  /*2570*/  LEA.HI.X R15, R108, R115, R13, 0x1, P1 ;  /* 0x000000736c0f7211 */ /* 0x000fe400008f0c0d */
[----:B------:R-:W-:-:S05]  /*2580*/  PRMT R21, R12, 0x7610, R21 ;  /* 0x000076100c157816 */ /* 0x000fca0000000015 */
[----:B------:R0:W-:Y:S04]  /*2590*/  @P3 STG.E.U16 desc[UR38][R10.64+0x2], R21 ;  /* 0x000002150a003986 */ /* 0x0001e8000c101526 */
[----:B------:R-:W2:Y:S01]  /*25a0*/  @P2 LDG.E.LTC128B.U16 R24, desc[UR38][R14.64] ;  /* 0x000000260e182981 */ /* 0x000ea2000c1e1520 */
[----:B------:R-:W-:Y:S01]  /*25b0*/  IADD3 R20, P1, R8, R20, RZ ;  /* 0x0000001408147210 */ /* 0x000fe20007f3e0ff */
[----:B------:R-:W-:Y:S01]  /*25c0*/  BSSY B1, `(.L_x_36) ;  /* 0x0000011000017945 */ /* 0x000fe20003800000 */
[----:B------:R-:W-:Y:S02]  /*25d0*/  SHF.L.U64.HI R13, R91, 0x1, R92 ;  /* 0x000000015b0d7819 */ /* 0x000fe4000001025c */
[----:B------:R-:W-:Y:S01]  /*25e0*/  ISETP.GT.AND P0, PT, R3, 0x8, P0 ;  /* 0x000000080300780c */ /* 0x000fe20000704270 */
[----:B0-----:R-:W-:Y:S01]  /*25f0*/  IMAD.X R21, R9, 0x1, R111, P1 ;  /* 0x0000000109157824 */ /* 0x001fe200008e066f */
[----:B------:R-:W-:Y:S01]  /*2600*/  LEA R12, P1, R91, R10, 0x1 ;  /* 0x0000000a5b0c7211 */ /* 0x000fe200078208ff */
[----:B------:R-:W-:-:S04]  /*2610*/  IMAD.WIDE.U32 R20, R101, R110, R20 ;  /* 0x0000006e65147225 */ /* 0x000fc800078e0014 */
[----:B------:R-:W-:Y:S01]  /*2620*/  IMAD.X R13, R13, 0x1, R11, P1 ;  /* 0x000000010d0d7824 */ /* 0x000fe200008e060b */
[----:B------:R-:W-:Y:S01]  /*2630*/  LEA R8, P3, R20, R114, 0x1 ;  /* 0x0000007214087211 */ /* 0x000fe200078608ff */
[----:B------:R-:W-:-:S05]  /*2640*/  IMAD.IADD R9, R107, 0x1, R21 ;  /* 0x000000016b097824 */ /* 0x000fca00078e0215 */
[----:B------:R-:W-:Y:S01]  /*2650*/  LEA.HI.X R9, R20, R115, R9, 0x1, P3 ;  /* 0x0000007314097211 */ /* 0x000fe200018f0c09 */
[----:B--2---:R-:W-:-:S05]  /*2660*/  HADD2.F32 R5, -RZ, R24.H0_H0 ;  /* 0x20000018ff057230 */ /* 0x004fca0000004100 */
[----:B------:R-:W-:-:S04]  /*2670*/  FMUL R5, R5, R90 ;  /* 0x0000005a05057220 */ /* 0x000fc80000400000 */
[----:B------:R-:W-:-:S05]  /*2680*/  FFMA R5, R26, R23, R5 ;  /* 0x000000171a057223 */ /* 0x000fca0000000005 */
[----:B------:R-:W-:-:S05]  /*2690*/  F2FP.F16.F32.PACK_AB R5, RZ, R5 ;  /* 0x00000005ff05723e */ /* 0x000fca00000000ff */
[----:B------:R0:W-:Y:S01]  /*26a0*/  @P2 STG.E.U16 desc[UR38][R12.64], R5 ;  /* 0x000000050c002986 */ /* 0x0001e2000c101526 */
[----:B------:R-:W-:Y:S05]  /*26b0*/  @!P0 BRA `(.L_x_37) ;  /* 0x0000000000048947 */ /* 0x000fea0003800000 */
[----:B------:R2:W5:Y:S02]  /*26c0*/  LDG.E.LTC128B.U16 R24, desc[UR38][R8.64+0x2] ;  /* 0x0000022608187981 */ /* 0x000564000c1e1520 */
.L_x_37:
[----:B------:R-:W-:Y:S05]  /*26d0*/  BSYNC B1 ;  /* 0x0000000000017941 */ /* 0x000fea0003800000 */
.L_x_36:
[----:B0----5:R-:W-:Y:S01]  /*26e0*/  HADD2.F32 R5, -RZ, R24.H0_H0 ;  /* 0x20000018ff057230 */ /* 0x021fe20000004100 */
[----:B------:R-:W-:Y:S01]  /*26f0*/  ISETP.GT.AND P1, PT, R4, 0x8, PT ;  /* 0x000000080400780c */ /* 0x000fe20003f24270 */
[----:B------:R-:W-:Y:S03]  /*2700*/  BSSY B1, `(.L_x_38) ;  /* 0x0000008000017945 */ /* 0x000fe60003800000 */
[----:B------:R-:W-:Y:S01]  /*2710*/  FMUL R14, R5, R90 ;  /* 0x0000005a050e7220 */ /* 0x000fe20000400000 */
[----:B------:R-:W-:-:S03]  /*2720*/  ISETP.GT.AND P2, PT, R3, RZ, P1 ;  /* 0x000000ff0300720c */ /* 0x000fc60000f44270 */
[----:B------:R-:W-:-:S05]  /*2730*/  FFMA R14, R27, R23, R14 ;  /* 0x000000171b0e7223 */ /* 0x000fca000000000e */
[----:B------:R-:W-:-:S05]  /*2740*/  F2FP.F16.F32.PACK_AB R14, RZ, R14 ;  /* 0x0000000eff0e723e */ /* 0x000fca00000000ff */
[----:B------:R0:W-:Y:S01]  /*2750*/  @P0 STG.E.U16 desc[UR38][R12.64+0x2], R14 ;  /* 0x0000020e0c000986 */ /* 0x0001e2000c101526 */
[----:B------:R-:W-:Y:S05]  /*2760*/  @!P2 BRA `(.L_x_39) ;  /* 0x000000000004a947 */ /* 0x000fea0003800000 */
[----:B------:R3:W5:Y:S02]  /*2770*/  LDG.E.LTC128B.U16 R24, desc[UR38][R6.64+0x10] ;  /* 0x0000102606187981 */ /* 0x000764000c1e1520 */
.L_x_39:
[----:B------:R-:W-:Y:S05]  /*2780*/  BSYNC B1 ;  /* 0x0000000000017941 */ /* 0x000fea0003800000 */
.L_x_38:
[----:B-----5:R-:W-:Y:S01]  /*2790*/  HADD2.F32 R5, -RZ, R24.H0_H0 ;  /* 0x20000018ff057230 */ /* 0x020fe20000004100 */
        /* <DEDUP_REMOVED lines=9> */
.L_x_41:
[----:B------:R-:W-:Y:S05]  /*2830*/  BSYNC B1 ;  /* 0x0000000000017941 */ /* 0x000fea0003800000 */
.L_x_40:
[----:B----45:R-:W-:Y:S01]  /*2840*/  HADD2.F32 R5, -RZ, R24.H0_H0 ;  /* 0x20000018ff057230 */ /* 0x030fe20000004100 */
[----:B------:R-:W-:Y:S01]  /*2850*/  ISETP.GT.AND P1, PT, R3, 0x8, P1 ;  /* 0x000000080300780c */ /* 0x000fe20000f24270 */
[----:B------:R-:W-:Y:S03]  /*2860*/  BSSY B1, `(.L_x_42) ;  /* 0x0000007000017945 */ /* 0x000fe60003800000 */
[----:B0-----:R-:W-:-:S04]  /*2870*/  FMUL R14, R5, R90 ;  /* 0x0000005a050e7220 */ /* 0x001fc80000400000 */
[----:B------:R-:W-:-:S05]  /*2880*/  FFMA R14, R29, R23, R14 ;  /* 0x000000171d0e7223 */ /* 0x000fca000000000e */
[----:B------:R-:W-:-:S05]  /*2890*/  F2FP.F16.F32.PACK_AB R14, RZ, R14 ;  /* 0x0000000eff0e723e */ /* 0x000fca00000000ff */
[----:B------:R0:W-:Y:S01]  /*28a0*/  @P3 STG.E.U16 desc[UR38][R10.64+0x12], R14 ;  /* 0x0000120e0a003986 */ /* 0x0001e2000c101526 */
[----:B------:R-:W-:Y:S05]  /*28b0*/  @!P1 BRA `(.L_x_43) ;  /* 0x0000000000049947 */ /* 0x000fea0003800000 */
[----:B------:R4:W5:Y:S02]  /*28c0*/  LDG.E.LTC128B.U16 R24, desc[UR38][R8.64+0x10] ;  /* 0x0000102608187981 */ /* 0x000964000c1e1520 */
.L_x_43:
[----:B------:R-:W-:Y:S05]  /*28d0*/  BSYNC B1 ;  /* 0x0000000000017941 */ /* 0x000fea0003800000 */
.L_x_42:
[----:B-----5:R-:W-:Y:S01]  /*28e0*/  HADD2.F32 R5, -RZ, R24.H0_H0 ;  /* 0x20000018ff057230 */ /* 0x020fe20000004100 */
[----:B------:R-:W-:Y:S01]  /*28f0*/  ISETP.GT.AND P0, PT, R3, 0x8, P0 ;  /* 0x000000080300780c */ /* 0x000fe20000704270 */
[----:B------:R-:W-:Y:S03]  /*2900*/  BSSY B1, `(.L_x_44) ;  /* 0x0000007000017945 */ /* 0x000fe60003800000 */
[----:B------:R-:W-:-:S04]  /*2910*/  FMUL R5, R5, R90 ;  /* 0x0000005a05057220 */ /* 0x000fc80000400000 */
[----:B------:R-:W-:-:S05]  /*2920*/  FFMA R5, R30, R23, R5 ;  /* 0x000000171e057223 */ /* 0x000fca0000000005 */
[----:B------:R-:W-:-:S05]  /*2930*/  F2FP.F16.F32.PACK_AB R5, RZ, R5 ;  /* 0x00000005ff05723e */ /* 0x000fca00000000ff */
[----:B------:R0:W-:Y:S01]  /*2940*/  @P1 STG.E.U16 desc[UR38][R12.64+0x10], R5 ;  /* 0x000010050c001986 */ /* 0x0001e2000c101526 */
[----:B------:R-:W-:Y:S05]  /*2950*/  @!P0 BRA `(.L_x_45) ;  /* 0x0000000000048947 */ /* 0x000fea0003800000 */
[----:B------:R0:W5:Y:S02]  /*2960*/  LDG.E.LTC128B.U16 R24, desc[UR38][R8.64+0x12] ;  /* 0x0000122608187981 */ /* 0x000164000c1e1520 */
.L_x_45:
[----:B------:R-:W-:Y:S05]  /*2970*/  BSYNC B1 ;  /* 0x0000000000017941 */ /* 0x000fea0003800000 */
.L_x_44:
        /* <DEDUP_REMOVED lines=10> */
.L_x_47:
[----:B------:R-:W-:Y:S05]  /*2a20*/  BSYNC B1 ;  /* 0x0000000000017941 */ /* 0x000fea0003800000 */
.L_x_46:
        /* <DEDUP_REMOVED lines=10> */
.L_x_49:
[----:B------:R-:W-:Y:S05]  /*2ad0*/  BSYNC B1 ;  /* 0x0000000000017941 */ /* 0x000fea0003800000 */
.L_x_48:
[----:B0----5:R-:W-:Y:S01]  /*2ae0*/  HADD2.F32 R5, -RZ, R24.H0_H0 ;  /* 0x20000018ff057230 */ /* 0x021fe20000004100 */
        /* <DEDUP_REMOVED lines=8> */
.L_x_51:
[----:B------:R-:W-:Y:S05]  /*2b70*/  BSYNC B1 ;  /* 0x0000000000017941 */ /* 0x000fea0003800000 */
.L_x_50:
        /* <DEDUP_REMOVED lines=9> */
.L_x_53:
[----:B------:R-:W-:Y:S05]  /*2c10*/  BSYNC B1 ;  /* 0x0000000000017941 */ /* 0x000fea0003800000 */
.L_x_52:
        /* <DEDUP_REMOVED lines=10> */
.L_x_55:
[----:B------:R-:W-:Y:S05]  /*2cc0*/  BSYNC B1 ;  /* 0x0000000000017941 */ /* 0x000fea0003800000 */
.L_x_54:
        /* <DEDUP_REMOVED lines=10> */
.L_x_57:
[----:B------:R-:W-:Y:S05]  /*2d70*/  BSYNC B1 ;  /* 0x0000000000017941 */ /* 0x000fea0003800000 */
.L_x_56:
        /* <DEDUP_REMOVED lines=9> */
.L_x_59:
[----:B------:R-:W-:Y:S05]  /*2e10*/  BSYNC B1 ;  /* 0x0000000000017941 */ /* 0x000fea0003800000 */
.L_x_58:
        /* <DEDUP_REMOVED lines=9> */
.L_x_61:
[----:B------:R-:W-:Y:S05]  /*2eb0*/  BSYNC B1 ;  /* 0x0000000000017941 */ /* 0x000fea0003800000 */
.L_x_60:
        /* <DEDUP_REMOVED lines=10> */
.L_x_63:
[----:B------:R-:W-:Y:S05]  /*2f60*/  BSYNC B1 ;  /* 0x0000000000017941 */ /* 0x000fea0003800000 */
.L_x_62:
        /* <DEDUP_REMOVED lines=10> */
.L_x_65:
[----:B------:R-:W-:Y:S05]  /*3010*/  BSYNC B1 ;  /* 0x0000000000017941 */ /* 0x000fea0003800000 */
.L_x_64:
        /* <DEDUP_REMOVED lines=9> */
.L_x_67:
[----:B------:R-:W-:Y:S05]  /*30b0*/  BSYNC B1 ;  /* 0x0000000000017941 */ /* 0x000fea0003800000 */
.L_x_66:
        /* <DEDUP_REMOVED lines=9> */
.L_x_69:
[----:B------:R-:W-:Y:S05]  /*3150*/  BSYNC B1 ;  /* 0x0000000000017941 */ /* 0x000fea0003800000 */
.L_x_68:
        /* <DEDUP_REMOVED lines=10> */
.L_x_71:
[----:B------:R-:W-:Y:S05]  /*3200*/  BSYNC B1 ;  /* 0x0000000000017941 */ /* 0x000fea0003800000 */
.L_x_70:
        /* <DEDUP_REMOVED lines=10> */
.L_x_73:
[----:B------:R-:W-:Y:S05]  /*32b0*/  BSYNC B1 ;  /* 0x0000000000017941 */ /* 0x000fea0003800000 */
.L_x_72:
        /* <DEDUP_REMOVED lines=9> */
.L_x_75:
[----:B------:R-:W-:Y:S05]  /*3350*/  BSYNC B1 ;  /* 0x0000000000017941 */ /* 0x000fea0003800000 */
.L_x_74:
        /* <DEDUP_REMOVED lines=9> */
.L_x_77:
[----:B------:R-:W-:Y:S05]  /*33f0*/  BSYNC B1 ;  /* 0x0000000000017941 */ /* 0x000fea0003800000 */
.L_x_76:
        /* <DEDUP_REMOVED lines=10> */
.L_x_79:
[----:B------:R-:W-:Y:S05]  /*34a0*/  BSYNC B1 ;  /* 0x0000000000017941 */ /* 0x000fea0003800000 */
.L_x_78:
        /* <DEDUP_REMOVED lines=10> */
.L_x_81:
[----:B------:R-:W-:Y:S05]  /*3550*/  BSYNC B1 ;  /* 0x0000000000017941 */ /* 0x000fea0003800000 */
.L_x_80:
        /* <DEDUP_REMOVED lines=9> */
.L_x_83:
[----:B------:R-:W-:Y:S05]  /*35f0*/  BSYNC B1 ;  /* 0x0000000000017941 */ /* 0x000fea0003800000 */
.L_x_82:
        /* <DEDUP_REMOVED lines=9> */
.L_x_85:
[----:B------:R-:W-:Y:S05]  /*3690*/  BSYNC B1 ;  /* 0x0000000000017941 */ /* 0x000fea0003800000 */
.L_x_84:
        /* <DEDUP_REMOVED lines=10> */
.L_x_87:
[----:B------:R-:W-:Y:S05]  /*3740*/  BSYNC B1 ;  /* 0x0000000000017941 */ /* 0x000fea0003800000 */
.L_x_86:
        /* <DEDUP_REMOVED lines=10> */
.L_x_89:
[----:B------:R-:W-:Y:S05]  /*37f0*/  BSYNC B1 ;  /* 0x0000000000017941 */ /* 0x000fea0003800000 */
.L_x_88:
        /* <DEDUP_REMOVED lines=9> */
.L_x_91:
[----:B------:R-:W-:Y:S05]  /*3890*/  BSYNC B1 ;  /* 0x0000000000017941 */ /* 0x000fea0003800000 */
.L_x_90:
        /* <DEDUP_REMOVED lines=9> */
.L_x_93:
[----:B------:R-:W-:Y:S05]  /*3930*/  BSYNC B1 ;  /* 0x0000000000017941 */ /* 0x000fea0003800000 */
.L_x_92:
        /* <DEDUP_REMOVED lines=10> */
.L_x_95:
[----:B------:R-:W-:Y:S05]  /*39e0*/  BSYNC B1 ;  /* 0x0000000000017941 */ /* 0x000fea0003800000 */
.L_x_94:
        /* <DEDUP_REMOVED lines=10> */
.L_x_97:
[----:B------:R-:W-:Y:S05]  /*3a90*/  BSYNC B1 ;  /* 0x0000000000017941 */ /* 0x000fea0003800000 */
.L_x_96:
        /* <DEDUP_REMOVED lines=9> */
.L_x_99:
[----:B------:R-:W-:Y:S05]  /*3b30*/  BSYNC B1 ;  /* 0x0000000000017941 */ /* 0x000fea0003800000 */
.L_x_98:
        /* <DEDUP_REMOVED lines=9> */
.L_x_101:
[----:B------:R-:W-:Y:S05]  /*3bd0*/  BSYNC B1 ;  /* 0x0000000000017941 */ /* 0x000fea0003800000 */
.L_x_100:
        /* <DEDUP_REMOVED lines=10> */
.L_x_103:
[----:B------:R-:W-:Y:S05]  /*3c80*/  BSYNC B1 ;  /* 0x0000000000017941 */ /* 0x000fea0003800000 */
.L_x_102:
        /* <DEDUP_REMOVED lines=10> */
.L_x_105:
[----:B------:R-:W-:Y:S05]  /*3d30*/  BSYNC B1 ;  /* 0x0000000000017941 */ /* 0x000fea0003800000 */
.L_x_104:
        /* <DEDUP_REMOVED lines=9> */
.L_x_107:
[----:B------:R-:W-:Y:S05]  /*3dd0*/  BSYNC B1 ;  /* 0x0000000000017941 */ /* 0x000fea0003800000 */
.L_x_106:
        /* <DEDUP_REMOVED lines=9> */
.L_x_109:
[----:B------:R-:W-:Y:S05]  /*3e70*/  BSYNC B1 ;  /* 0x0000000000017941 */ /* 0x000fea0003800000 */
.L_x_108:
        /* <DEDUP_REMOVED lines=10> */
.L_x_111:
[----:B------:R-:W-:Y:S05]  /*3f20*/  BSYNC B1 ;  /* 0x0000000000017941 */ /* 0x000fea0003800000 */
.L_x_110:
        /* <DEDUP_REMOVED lines=10> */
.L_x_113:
[----:B------:R-:W-:Y:S05]  /*3fd0*/  BSYNC B1 ;  /* 0x0000000000017941 */ /* 0x000fea0003800000 */
.L_x_112:
        /* <DEDUP_REMOVED lines=9> */
.L_x_115:
[----:B------:R-:W-:Y:S05]  /*4070*/  BSYNC B1 ;  /* 0x0000000000017941 */ /* 0x000fea0003800000 */
.L_x_114:
        /* <DEDUP_REMOVED lines=9> */
.L_x_117:
[----:B------:R-:W-:Y:S05]  /*4110*/  BSYNC B1 ;  /* 0x0000000000017941 */ /* 0x000fea0003800000 */
.L_x_116:
        /* <DEDUP_REMOVED lines=10> */
.L_x_119:
[----:B------:R-:W-:Y:S05]  /*41c0*/  BSYNC B1 ;  /* 0x0000000000017941 */ /* 0x000fea0003800000 */
.L_x_118:
        /* <DEDUP_REMOVED lines=10> */
.L_x_121:
[----:B------:R-:W-:Y:S05]  /*4270*/  BSYNC B1 ;  /* 0x0000000000017941 */ /* 0x000fea0003800000 */
.L_x_120:
        /* <DEDUP_REMOVED lines=9> */
.L_x_123:
[----:B------:R-:W-:Y:S05]  /*4310*/  BSYNC B1 ;  /* 0x0000000000017941 */ /* 0x000fea0003800000 */
.L_x_122:
        /* <DEDUP_REMOVED lines=9> */
.L_x_125:
[----:B------:R-:W-:Y:S05]  /*43b0*/  BSYNC B1 ;  /* 0x0000000000017941 */ /* 0x000fea0003800000 */
.L_x_124:
        /* <DEDUP_REMOVED lines=10> */
.L_x_127:
[----:B------:R-:W-:Y:S05]  /*4460*/  BSYNC B1 ;  /* 0x0000000000017941 */ /* 0x000fea0003800000 */
.L_x_126:
        /* <DEDUP_REMOVED lines=10> */
.L_x_129:
[----:B------:R-:W-:Y:S05]  /*4510*/  BSYNC B1 ;  /* 0x0000000000017941 */ /* 0x000fea0003800000 */
.L_x_128:
        /* <DEDUP_REMOVED lines=9> */
.L_x_131:
[----:B------:R-:W-:Y:S05]  /*45b0*/  BSYNC B1 ;  /* 0x0000000000017941 */ /* 0x000fea0003800000 */
.L_x_130:
        /* <DEDUP_REMOVED lines=9> */
.L_x_133:
[----:B------:R-:W-:Y:S05]  /*4650*/  BSYNC B1 ;  /* 0x0000000000017941 */ /* 0x000fea0003800000 */
.L_x_132:
        /* <DEDUP_REMOVED lines=10> */
.L_x_135:
[----:B------:R-:W-:Y:S05]  /*4700*/  BSYNC B1 ;  /* 0x0000000000017941 */ /* 0x000fea0003800000 */
.L_x_134:
        /* <DEDUP_REMOVED lines=10> */
.L_x_137:
[----:B------:R-:W-:Y:S05]  /*47b0*/  BSYNC B1 ;  /* 0x0000000000017941 */ /* 0x000fea0003800000 */
.L_x_136:
        /* <DEDUP_REMOVED lines=9> */
.L_x_139:
[----:B------:R-:W-:Y:S05]  /*4850*/  BSYNC B1 ;  /* 0x0000000000017941 */ /* 0x000fea0003800000 */
.L_x_138:
        /* <DEDUP_REMOVED lines=9> */
.L_x_141:
[----:B------:R-:W-:Y:S05]  /*48f0*/  BSYNC B1 ;  /* 0x0000000000017941 */ /* 0x000fea0003800000 */
.L_x_140:
        /* <DEDUP_REMOVED lines=10> */
.L_x_143:
[----:B------:R-:W-:Y:S05]  /*49a0*/  BSYNC B1 ;  /* 0x0000000000017941 */ /* 0x000fea0003800000 */
.L_x_142:
        /* <DEDUP_REMOVED lines=10> */
.L_x_145:
[----:B------:R-:W-:Y:S05]  /*4a50*/  BSYNC B1 ;  /* 0x0000000000017941 */ /* 0x000fea0003800000 */
.L_x_144:
        /* <DEDUP_REMOVED lines=9> */
.L_x_147:
[----:B------:R-:W-:Y:S05]  /*4af0*/  BSYNC B1 ;  /* 0x0000000000017941 */ /* 0x000fea0003800000 */
.L_x_146:
        /* <DEDUP_REMOVED lines=9> */
.L_x_149:
[----:B------:R-:W-:Y:S05]  /*4b90*/  BSYNC B1 ;  /* 0x0000000000017941 */ /* 0x000fea0003800000 */
.L_x_148:
        /* <DEDUP_REMOVED lines=10> */
.L_x_151:
[----:B------:R-:W-:Y:S05]  /*4c40*/  BSYNC B1 ;  /* 0x0000000000017941 */ /* 0x000fea0003800000 */
.L_x_150:
[----:B-----5:R-:W-:Y:S01]  /*4c50*/  HADD2.F32 R5, -RZ, R24.H0_H0 ;  /* 0x20000018ff057230 */ /* 0x020fe20000004100 */
[----:B------:R-:W-:Y:S01]  /*4c60*/  ISETP.GT.AND P0, PT, R4, 0x79, PT ;  /* 0x000000790400780c */ /* 0x000fe20003f04270 */
[----:B------:R-:W-:Y:S01]  /*4c70*/  @P2 IMAD.MOV.U32 R4, RZ, RZ, R10 ;  /* 0x000000ffff042224 */ /* 0x000fe200078e000a */
[----:B------:R-:W-:Y:S02]  /*4c80*/  BSSY B1, `(.L_x_152) ;  /* 0x000000a000017945 */ /* 0x000fe40003800000 */
[----:B------:R-:W-:Y:S01]  /*4c90*/  FMUL R5, R5, R90 ;  /* 0x0000005a05057220 */ /* 0x000fe20000400000 */
[----:B------:R-:W-:-:S03]  /*4ca0*/  ISETP.GT.AND P3, PT, R3, RZ, P0 ;  /* 0x000000ff0300720c */ /* 0x000fc60000764270 */
[----:B------:R-:W-:-:S05]  /*4cb0*/  FFMA R5, R84, R23, R5 ;  /* 0x0000001754057223 */ /* 0x000fca0000000005 */
[----:B------:R-:W-:-:S04]  /*4cc0*/  F2FP.F16.F32.PACK_AB R5, RZ, R5 ;  /* 0x00000005ff05723e */ /* 0x000fc800000000ff */
[----:B0-----:R-:W-:Y:S01]  /*4cd0*/  PRMT R14, R5, 0x7610, R14 ;  /* 0x00007610050e7816 */ /* 0x001fe2000000000e */
[----:B------:R-:W-:-:S05]  /*4ce0*/  @P2 IMAD.MOV.U32 R5, RZ, RZ, R11 ;  /* 0x000000ffff052224 */ /* 0x000fca00078e000b */
[----:B------:R0:W-:Y:S01]  /*4cf0*/  @P2 STG.E.U16 desc[UR38][R4.64+0xf0], R14 ;  /* 0x0000f00e04002986 */ /* 0x0001e2000c101526 */
[----:B------:R-:W-:Y:S05]  /*4d00*/  @!P3 BRA `(.L_x_153) ;  /* 0x000000000004b947 */ /* 0x000fea0003800000 */
[----:B------:R0:W5:Y:S02]  /*4d10*/  LDG.E.LTC128B.U16 R24, desc[UR38][R6.64+0xf2] ;  /* 0x0000f22606187981 */ /* 0x000164000c1e1520 */
.L_x_153:
[----:B------:R-:W-:Y:S05]  /*4d20*/  BSYNC B1 ;  /* 0x0000000000017941 */ /* 0x000fea0003800000 */
.L_x_152:
        /* <DEDUP_REMOVED lines=9> */
.L_x_155:
[----:B------:R-:W-:Y:S05]  /*4dc0*/  BSYNC B1 ;  /* 0x0000000000017941 */ /* 0x000fea0003800000 */
.L_x_154:
[----:B-----5:R-:W-:Y:S01]  /*4dd0*/  HADD2.F32 R5, -RZ, R24.H0_H0 ;  /* 0x20000018ff057230 */ /* 0x020fe20000004100 */
[----:B------:R-:W-:Y:S01]  /*4de0*/  ISETP.GT.AND P0, PT, R3, 0x8, P0 ;  /* 0x000000080300780c */ /* 0x000fe20000704270 */
[----:B0-----:R-:W-:Y:S01]  /*4df0*/  @P1 IMAD.MOV.U32 R4, RZ, RZ, R12 ;  /* 0x000000ffff041224 */ /* 0x001fe200078e000c */
[----:B------:R-:W-:Y:S02]  /*4e00*/  BSSY B1, `(.L_x_156) ;  /* 0x0000009000017945 */ /* 0x000fe40003800000 */
[----:B------:R-:W-:-:S04]  /*4e10*/  FMUL R5, R5, R90 ;  /* 0x0000005a05057220 */ /* 0x000fc80000400000 */
[----:B------:R-:W-:-:S05]  /*4e20*/  FFMA R5, R86, R23, R5 ;  /* 0x0000001756057223 */ /* 0x000fca0000000005 */
[----:B------:R-:W-:-:S04]  /*4e30*/  F2FP.F16.F32.PACK_AB R5, RZ, R5 ;  /* 0x00000005ff05723e */ /* 0x000fc800000000ff */
[----:B-1-3--:R-:W-:Y:S01]  /*4e40*/  PRMT R6, R5, 0x7610, R6 ;  /* 0x0000761005067816 */ /* 0x00afe20000000006 */
[----:B------:R-:W-:-:S05]  /*4e50*/  @P1 IMAD.MOV.U32 R5, RZ, RZ, R13 ;  /* 0x000000ffff051224 */ /* 0x000fca00078e000d */
[----:B------:R0:W-:Y:S01]  /*4e60*/  @P1 STG.E.U16 desc[UR38][R4.64+0xf0], R6 ;  /* 0x0000f00604001986 */ /* 0x0001e2000c101526 */
[----:B------:R-:W-:Y:S05]  /*4e70*/  @!P0 BRA `(.L_x_157) ;  /* 0x0000000000048947 */ /* 0x000fea0003800000 */
[----:B------:R1:W5:Y:S02]  /*4e80*/  LDG.E.LTC128B.U16 R24, desc[UR38][R8.64+0xf2] ;  /* 0x0000f22608187981 */ /* 0x000364000c1e1520 */
.L_x_157:
[----:B------:R-:W-:Y:S05]  /*4e90*/  BSYNC B1 ;  /* 0x0000000000017941 */ /* 0x000fea0003800000 */
.L_x_156:
[----:B------:R-:W-:Y:S05]  /*4ea0*/  @!P0 BRA `(.L_x_158) ;  /* 0x0000001000e88947 */ /* 0x000fea0003800000 */
[----:B-----5:R-:W-:-:S05]  /*4eb0*/  HADD2.F32 R3, -RZ, R24.H0_H0 ;  /* 0x20000018ff037230 */ /* 0x020fca0000004100 */
[----:B0-----:R-:W-:-:S04]  /*4ec0*/  FMUL R4, R3, R90 ;  /* 0x0000005a03047220 */ /* 0x001fc80000400000 */
[----:B------:R-:W-:-:S05]  /*4ed0*/  FFMA R4, R87, R23, R4 ;  /* 0x0000001757047223 */ /* 0x000fca0000000004 */
[----:B------:R-:W-:-:S05]  /*4ee0*/  F2FP.F16.F32.PACK_AB R4, RZ, R4 ;  /* 0x00000004ff04723e */ /* 0x000fca00000000ff */
[----:B------:R3:W-:Y:S01]  /*4ef0*/  STG.E.U16 desc[UR38][R12.64+0xf2], R4 ;  /* 0x0000f2040c007986 */ /* 0x0007e2000c101526 */
[----:B------:R-:W-:Y:S05]  /*4f00*/  BRA `(.L_x_158) ;  /* 0x0000001000d07947 */ /* 0x000fea0003800000 */
.L_x_33:
[----:B------:R-:W-:Y:S01]  /*4f10*/  ISETP.GT.AND P3, PT, R4, 0x1, PT ;  /* 0x000000010400780c */ /* 0x000fe20003f64270 */
[----:B------:R-:W-:Y:S01]  /*4f20*/  ULDC.64 UR4, c[0x0][0x5c0] ;  /* 0x0001700000047ab9 */ /* 0x000fe20000000a00 */
[-C--:B------:R-:W-:Y:S01]  /*4f30*/  FMUL R24, R24, R23.reuse ;  /* 0x0000001718187220 */ /* 0x080fe20000400000 */
[----:B------:R-:W-:Y:S01]  /*4f40*/  LEA R6, P4, R106, UR4, 0x1 ;  /* 0x000000046a067c11 */ /* 0x000fe2000f8808ff */
[-C--:B------:R-:W-:Y:S01]  /*4f50*/  FMUL R25, R25, R23.reuse ;  /* 0x0000001719197220 */ /* 0x080fe20000400000 */
[----:B------:R-:W-:Y:S01]  /*4f60*/  ISETP.GT.AND P0, PT, R3, RZ, P3 ;  /* 0x000000ff0300720c */ /* 0x000fe20001f04270 */
[-C--:B------:R-:W-:Y:S01]  /*4f70*/  FMUL R26, R26, R23.reuse ;  /* 0x000000171a1a7220 */ /* 0x080fe20000400000 */
[----:B------:R-:W-:Y:S01]  /*4f80*/  F2FP.F16.F32.PACK_AB R24, RZ, R24 ;  /* 0x00000018ff18723e */ /* 0x000fe200000000ff */
[-C--:B------:R-:W-:Y:S01]  /*4f90*/  FMUL R27, R27, R23.reuse ;  /* 0x000000171b1b7220 */ /* 0x080fe20000400000 */
[----:B------:R-:W-:Y:S01]  /*4fa0*/  LEA.HI.X R7, R106, UR5, R103, 0x1, P4 ;  /* 0x000000056a077c11 */ /* 0x000fe2000a0f0c67 */
[----:B------:R-:W-:Y:S01]  /*4fb0*/  FMUL R28, R28, R23 ;  /* 0x000000171c1c7220 */ /* 0x000fe20000400000 */
[----:B------:R-:W-:Y:S01]  /*4fc0*/  F2FP.F16.F32.PACK_AB R25, RZ, R25 ;  /* 0x00000019ff19723e */ /* 0x000fe200000000ff */
[-C--:B------:R-:W-:Y:S01]  /*4fd0*/  FMUL R29, R29, R23.reuse ;  /* 0x000000171d1d7220 */ /* 0x080fe20000400000 */
[----:B------:R-:W-:Y:S01]  /*4fe0*/  ISETP.GT.AND P2, PT, R3, 0x8, P2 ;  /* 0x000000080300780c */ /* 0x000fe20001744270 */
[----:B------:R-:W-:Y:S01]  /*4ff0*/  @P1 STG.E.U16 desc[UR38][R6.64], R24 ;  /* 0x0000001806001986 */ /* 0x000fe2000c101526 */
[----:B------:R-:W-:Y:S01]  /*5000*/  ISETP.GT.AND P1, PT, R4, 0x8, PT ;  /* 0x000000080400780c */ /* 0x000fe20003f24270 */
[-C--:B------:R-:W-:Y:S01]  /*5010*/  FMUL R30, R30, R23.reuse ;  /* 0x000000171e1e7220 */ /* 0x080fe20000400000 */
[C---:B------:R-:W-:Y:S01]  /*5020*/  SHF.L.U64.HI R5, R91.reuse, 0x1, R92 ;  /* 0x000000015b057819 */ /* 0x040fe2000001025c */
[----:B------:R-:W-:Y:S01]  /*5030*/  @P0 STG.E.U16 desc[UR38][R6.64+0x2], R25 ;  /* 0x0000021906000986 */ /* 0x000fe2000c101526 */
[----:B------:R-:W-:Y:S01]  /*5040*/  LEA R8, P5, R91, R6, 0x1 ;  /* 0x000000065b087211 */ /* 0x000fe200078a08ff */
[-C--:B------:R-:W-:Y:S01]  /*5050*/  FMUL R31, R31, R23.reuse ;  /* 0x000000171f1f7220 */ /* 0x080fe20000400000 */
[----:B------:R-:W-:Y:S01]  /*5060*/  ISETP.GT.AND P3, PT, R3, 0x8, P3 ;  /* 0x000000080300780c */ /* 0x000fe20001f64270 */
[-C--:B------:R-:W-:Y:S01]  /*5070*/  FMUL R32, R32, R23.reuse ;  /* 0x0000001720207220 */ /* 0x080fe20000400000 */
[----:B------:R-:W-:Y:S01]  /*5080*/  ISETP.GT.AND P0, PT, R4, 0x9, PT ;  /* 0x000000090400780c */ /* 0x000fe20003f04270 */
[----:B------:R-:W-:Y:S01]  /*5090*/  IMAD.X R9, R5, 0x1, R7, P5 ;  /* 0x0000000105097824 */ /* 0x000fe200028e0607 */
[----:B------:R-:W-:Y:S01]  /*50a0*/  ISETP.GT.AND P4, PT, R3, RZ, P1 ;  /* 0x000000ff0300720c */ /* 0x000fe20000f84270 */
[-C--:B------:R-:W-:Y:S01]  /*50b0*/  FMUL R33, R33, R23.reuse ;  /* 0x0000001721217220 */ /* 0x080fe20000400000 */
[----:B------:R-:W-:Y:S01]  /*50c0*/  F2FP.F16.F32.PACK_AB R26, RZ, R26 ;  /* 0x0000001aff1a723e */ /* 0x000fe200000000ff */
[-C--:B------:R-:W-:Y:S01]  /*50d0*/  FMUL R34, R34, R23.reuse ;  /* 0x0000001722227220 */ /* 0x080fe20000400000 */
[----:B------:R-:W-:Y:S01]  /*50e0*/  ISETP.GT.AND P5, PT, R3, RZ, P0 ;  /* 0x000000ff0300720c */ /* 0x000fe200007a4270 */
[----:B------:R-:W-:Y:S01]  /*50f0*/  FMUL R35, R35, R23 ;  /* 0x0000001723237220 */ /* 0x000fe20000400000 */
[----:B------:R-:W-:Y:S01]  /*5100*/  F2FP.F16.F32.PACK_AB R27, RZ, R27 ;  /* 0x0000001bff1b723e */ /* 0x000fe200000000ff */
[----:B------:R-:W-:Y:S01]  /*5110*/  @P2 STG.E.U16 desc[UR38][R8.64], R26 ;  /* 0x0000001a08002986 */ /* 0x000fe2000c101526 */
[----:B------:R-:W-:Y:S01]  /*5120*/  F2FP.F16.F32.PACK_AB R28, RZ, R28 ;  /* 0x0000001cff1c723e */ /* 0x000fe200000000ff */
[-C--:B------:R-:W-:Y:S01]  /*5130*/  FMUL R36, R36, R23.reuse ;  /* 0x0000001724247220 */ /* 0x080fe20000400000 */
[----:B------:R-:W-:Y:S01]  /*5140*/  ISETP.GT.AND P2, PT, R3, 0x8, P1 ;  /* 0x000000080300780c */ /* 0x000fe20000f44270 */
[----:B------:R-:W-:Y:S01]  /*5150*/  @P3 STG.E.U16 desc[UR38][R8.64+0x2], R27 ;  /* 0x0000021b08003986 */ /* 0x000fe2000c101526 */
[----:B------:R-:W-:Y:S01]  /*5160*/  ISETP.GT.AND P1, PT, R4, 0x10, PT ;  /* 0x000000100400780c */ /* 0x000fe20003f24270 */
[----:B------:R-:W-:Y:S01]  /*5170*/  FMUL R37, R37, R23 ;  /* 0x0000001725257220 */ /* 0x000fe20000400000 */
[----:B------:R-:W-:Y:S01]  /*5180*/  F2FP.F16.F32.PACK_AB R29, RZ, R29 ;  /* 0x0000001dff1d723e */ /* 0x000fe200000000ff */
[----:B------:R-:W-:Y:S01]  /*5190*/  @P4 STG.E.U16 desc[UR38][R6.64+0x10], R28 ;  /* 0x0000101c06004986 */ /* 0x000fe2000c101526 */
[C---:B------:R-:W-:Y:S01]  /*51a0*/  ISETP.GT.AND P3, PT, R3.reuse, 0x8, P0 ;  /* 0x000000080300780c */ /* 0x040fe20000764270 */
[-C--:B------:R-:W-:Y:S01]  /*51b0*/  FMUL R38, R38, R23.reuse ;  /* 0x0000001726267220 */ /* 0x080fe20000400000 */
[----:B------:R-:W-:Y:S01]  /*51c0*/  ISETP.GT.AND P0, PT, R4, 0x11, PT ;  /* 0x000000110400780c */ /* 0x000fe20003f04270 */
[----:B------:R-:W-:Y:S01]  /*51d0*/  @P5 STG.E.U16 desc[UR38][R6.64+0x12], R29 ;  /* 0x0000121d06005986 */ /* 0x000fe2000c101526 */
        /* <DEDUP_REMOVED lines=161> */
[----:B------:R-:W-:Y:S01]  /*5bf0*/  FMUL R87, R87, R23 ;  /* 0x0000001757577220 */ /* 0x000fe20000400000 */
[----:B------:R-:W-:-:S02]  /*5c00*/  F2FP.F16.F32.PACK_AB R62, RZ, R62 ;  /* 0x0000003eff3e723e */ /* 0x000fc400000000ff */
[C---:B------:R-:W-:Y:S02]  /*5c10*/  ISETP.GT.AND P5, PT, R3.reuse, RZ, P0 ;  /* 0x000000ff0300720c */ /* 0x040fe400007a4270 */
[----:B------:R-:W-:Y:S01]  /*5c20*/  F2FP.F16.F32.PACK_AB R63, RZ, R63 ;  /* 0x0000003fff3f723e */ /* 0x000fe200000000ff */
[----:B------:R-:W-:Y:S01]  /*5c30*/  @P2 STG.E.U16 desc[UR38][R8.64+0x90], R62 ;  /* 0x0000903e08002986 */ /* 0x000fe2000c101526 */
[----:B------:R-:W-:Y:S02]  /*5c40*/  F2FP.F16.F32.PACK_AB R64, RZ, R64 ;  /* 0x00000040ff40723e */ /* 0x000fe400000000ff */
[C---:B------:R-:W-:Y:S01]  /*5c50*/  ISETP.GT.AND P2, PT, R3.reuse, 0x8, P1 ;  /* 0x000000080300780c */ /* 0x040fe20000f44270 */
[----:B------:R-:W-:Y:S01]  /*5c60*/  @P3 STG.E.U16 desc[UR38][R8.64+0x92], R63 ;  /* 0x0000923f08003986 */ /* 0x000fe2000c101526 */
[----:B------:R-:W-:Y:S02]  /*5c70*/  ISETP.GT.AND P1, PT, R4, 0x58, PT ;  /* 0x000000580400780c */ /* 0x000fe40003f24270 */
[----:B------:R-:W-:Y:S01]  /*5c80*/  F2FP.F16.F32.PACK_AB R65, RZ, R65 ;  /* 0x00000041ff41723e */ /* 0x000fe200000000ff */
[----:B------:R-:W-:Y:S01]  /*5c90*/  @P4 STG.E.U16 desc[UR38][R6.64+0xa0], R64 ;  /* 0x0000a04006004986 */ /* 0x000fe2000c101526 */
[----:B------:R-:W-:-:S02]  /*5ca0*/  ISETP.GT.AND P3, PT, R3, 0x8, P0 ;  /* 0x000000080300780c */ /* 0x000fc40000764270 */
[----:B------:R-:W-:Y:S01]  /*5cb0*/  ISETP.GT.AND P0, PT, R4, 0x59, PT ;  /* 0x000000590400780c */ /* 0x000fe20003f04270 */
[----:B------:R-:W-:Y:S01]  /*5cc0*/  @P5 STG.E.U16 desc[UR38][R6.64+0xa2], R65 ;  /* 0x0000a24106005986 */ /* 0x000fe2000c101526 */
[C---:B------:R-:W-:Y:S02]  /*5cd0*/  ISETP.GT.AND P4, PT, R3.reuse, RZ, P1 ;  /* 0x000000ff0300720c */ /* 0x040fe40000f84270 */
[----:B------:R-:W-:Y:S02]  /*5ce0*/  F2FP.F16.F32.PACK_AB R66, RZ, R66 ;  /* 0x00000042ff42723e */ /* 0x000fe400000000ff */
[----:B------:R-:W-:Y:S02]  /*5cf0*/  ISETP.GT.AND P5, PT, R3, RZ, P0 ;  /* 0x000000ff0300720c */ /* 0x000fe400007a4270 */
[----:B------:R-:W-:Y:S01]  /*5d00*/  F2FP.F16.F32.PACK_AB R67, RZ, R67 ;  /* 0x00000043ff43723e */ /* 0x000fe200000000ff */
[----:B------:R-:W-:Y:S01]  /*5d10*/  @P2 STG.E.U16 desc[UR38][R8.64+0xa0], R66 ;  /* 0x0000a04208002986 */ /* 0x000fe2000c101526 */
[----:B------:R-:W-:-:S02]  /*5d20*/  F2FP.F16.F32.PACK_AB R68, RZ, R68 ;  /* 0x00000044ff44723e */ /* 0x000fc400000000ff */
[C---:B------:R-:W-:Y:S01]  /*5d30*/  ISETP.GT.AND P2, PT, R3.reuse, 0x8, P1 ;  /* 0x000000080300780c */ /* 0x040fe20000f44270 */
[----:B------:R-:W-:Y:S01]  /*5d40*/  @P3 STG.E.U16 desc[UR38][R8.64+0xa2], R67 ;  /* 0x0000a24308003986 */ /* 0x000fe2000c101526 */
[C---:B------:R-:W-:Y:S02]  /*5d50*/  ISETP.GT.AND P1, PT, R4.reuse, 0x60, PT ;  /* 0x000000600400780c */ /* 0x040fe40003f24270 */
[----:B------:R-:W-:Y:S01]  /*5d60*/  F2FP.F16.F32.PACK_AB R69, RZ, R69 ;  /* 0x00000045ff45723e */ /* 0x000fe200000000ff */
[----:B------:R-:W-:Y:S01]  /*5d70*/  @P4 STG.E.U16 desc[UR38][R6.64+0xb0], R68 ;  /* 0x0000b04406004986 */ /* 0x000fe2000c101526 */
[C---:B------:R-:W-:Y:S02]  /*5d80*/  ISETP.GT.AND P3, PT, R3.reuse, 0x8, P0 ;  /* 0x000000080300780c */ /* 0x040fe40000764270 */
[----:B------:R-:W-:Y:S01]  /*5d90*/  ISETP.GT.AND P0, PT, R4, 0x61, PT ;  /* 0x000000610400780c */ /* 0x000fe20003f04270 */
[----:B------:R-:W-:Y:S01]  /*5da0*/  @P5 STG.E.U16 desc[UR38][R6.64+0xb2], R69 ;  /* 0x0000b24506005986 */ /* 0x000fe2000c101526 */
[----:B------:R-:W-:-:S02]  /*5db0*/  ISETP.GT.AND P4, PT, R3, RZ, P1 ;  /* 0x000000ff0300720c */ /* 0x000fc40000f84270 */
[C---:B------:R-:W-:Y:S02]  /*5dc0*/  ISETP.GT.AND P5, PT, R3.reuse, RZ, P0 ;  /* 0x000000ff0300720c */ /* 0x040fe400007a4270 */
[----:B------:R-:W-:Y:S02]  /*5dd0*/  F2FP.F16.F32.PACK_AB R70, RZ, R70 ;  /* 0x00000046ff46723e */ /* 0x000fe400000000ff */
[----:B------:R-:W-:Y:S02]  /*5de0*/  F2FP.F16.F32.PACK_AB R71, RZ, R71 ;  /* 0x00000047ff47723e */ /* 0x000fe400000000ff */
[----:B------:R-:W-:Y:S01]  /*5df0*/  F2FP.F16.F32.PACK_AB R72, RZ, R72 ;  /* 0x00000048ff48723e */ /* 0x000fe200000000ff */
[----:B------:R-:W-:Y:S01]  /*5e00*/  @P2 STG.E.U16 desc[UR38][R8.64+0xb0], R70 ;  /* 0x0000b04608002986 */ /* 0x000fe2000c101526 */
[----:B------:R-:W-:Y:S02]  /*5e10*/  F2FP.F16.F32.PACK_AB R73, RZ, R73 ;  /* 0x00000049ff49723e */ /* 0x000fe400000000ff */
[C---:B------:R-:W-:Y:S01]  /*5e20*/  ISETP.GT.AND P1, PT, R3.reuse, 0x8, P1 ;  /* 0x000000080300780c */ /* 0x040fe20000f24270 */
[----:B------:R-:W-:Y:S01]  /*5e30*/  @P3 STG.E.U16 desc[UR38][R8.64+0xb2], R71 ;  /* 0x0000b24708003986 */ /* 0x000fe2000c101526 */
[----:B------:R-:W-:-:S02]  /*5e40*/  ISETP.GT.AND P2, PT, R3, 0x8, P0 ;  /* 0x000000080300780c */ /* 0x000fc40000744270 */
[C---:B------:R-:W-:Y:S01]  /*5e50*/  ISETP.GT.AND P0, PT, R4.reuse, 0x69, PT ;  /* 0x000000690400780c */ /* 0x040fe20003f04270 */
[----:B------:R-:W-:Y:S01]  /*5e60*/  @P4 STG.E.U16 desc[UR38][R6.64+0xc0], R72 ;  /* 0x0000c04806004986 */ /* 0x000fe2000c101526 */
[----:B------:R-:W-:Y:S02]  /*5e70*/  ISETP.GT.AND P4, PT, R4, 0x68, PT ;  /* 0x000000680400780c */ /* 0x000fe40003f84270 */
[----:B------:R-:W-:Y:S01]  /*5e80*/  F2FP.F16.F32.PACK_AB R74, RZ, R74 ;  /* 0x0000004aff4a723e */ /* 0x000fe200000000ff */
[----:B------:R-:W-:Y:S01]  /*5e90*/  @P5 STG.E.U16 desc[UR38][R6.64+0xc2], R73 ;  /* 0x0000c24906005986 */ /* 0x000fe2000c101526 */
[C---:B------:R-:W-:Y:S02]  /*5ea0*/  ISETP.GT.AND P5, PT, R3.reuse, RZ, P4 ;  /* 0x000000ff0300720c */ /* 0x040fe400027a4270 */
[----:B------:R-:W-:Y:S01]  /*5eb0*/  ISETP.GT.AND P3, PT, R3, RZ, P0 ;  /* 0x000000ff0300720c */ /* 0x000fe20000764270 */
[----:B------:R-:W-:Y:S01]  /*5ec0*/  @P1 STG.E.U16 desc[UR38][R8.64+0xc0], R74 ;  /* 0x0000c04a08001986 */ /* 0x000fe2000c101526 */
[----:B------:R-:W-:-:S02]  /*5ed0*/  F2FP.F16.F32.PACK_AB R75, RZ, R75 ;  /* 0x0000004bff4b723e */ /* 0x000fc400000000ff */
[----:B------:R-:W-:Y:S02]  /*5ee0*/  F2FP.F16.F32.PACK_AB R76, RZ, R76 ;  /* 0x0000004cff4c723e */ /* 0x000fe400000000ff */
[C---:B------:R-:W-:Y:S01]  /*5ef0*/  ISETP.GT.AND P4, PT, R3.reuse, 0x8, P4 ;  /* 0x000000080300780c */ /* 0x040fe20002784270 */
[----:B------:R-:W-:Y:S01]  /*5f00*/  @P2 STG.E.U16 desc[UR38][R8.64+0xc2], R75 ;  /* 0x0000c24b08002986 */ /* 0x000fe2000c101526 */
[----:B------:R-:W-:Y:S02]  /*5f10*/  F2FP.F16.F32.PACK_AB R77, RZ, R77 ;  /* 0x0000004dff4d723e */ /* 0x000fe400000000ff */
[C---:B------:R-:W-:Y:S01]  /*5f20*/  ISETP.GT.AND P2, PT, R4.reuse, 0x71, PT ;  /* 0x000000710400780c */ /* 0x040fe20003f44270 */
[----:B------:R-:W-:Y:S01]  /*5f30*/  @P5 STG.E.U16 desc[UR38][R6.64+0xd0], R76 ;  /* 0x0000d04c06005986 */ /* 0x000fe2000c101526 */
[----:B------:R-:W-:Y:S02]  /*5f40*/  ISETP.GT.AND P5, PT, R3, 0x8, P0 ;  /* 0x000000080300780c */ /* 0x000fe400007a4270 */
[C---:B------:R-:W-:Y:S01]  /*5f50*/  ISETP.GT.AND P1, PT, R4.reuse, 0x78, PT ;  /* 0x000000780400780c */ /* 0x040fe20003f24270 */
[----:B------:R-:W-:Y:S01]  /*5f60*/  @P3 STG.E.U16 desc[UR38][R6.64+0xd2], R77 ;  /* 0x0000d24d06003986 */ /* 0x000fe2000c101526 */
[----:B------:R-:W-:-:S02]  /*5f70*/  ISETP.GT.AND P3, PT, R4, 0x70, PT ;  /* 0x000000700400780c */ /* 0x000fc40003f64270 */
[----:B------:R-:W-:Y:S01]  /*5f80*/  ISETP.GT.AND P0, PT, R4, 0x79, PT ;  /* 0x000000790400780c */ /* 0x000fe20003f04270 */
[----:B------:R-:W-:Y:S01]  /*5f90*/  @P4 IMAD.MOV.U32 R4, RZ, RZ, R8 ;  /* 0x000000ffff044224 */ /* 0x000fe200078e0008 */
[----:B------:R-:W-:Y:S01]  /*5fa0*/  F2FP.F16.F32.PACK_AB R78, RZ, R78 ;  /* 0x0000004eff4e723e */ /* 0x000fe200000000ff */
[----:B------:R-:W-:Y:S01]  /*5fb0*/  @P4 IMAD.MOV.U32 R5, RZ, RZ, R9 ;  /* 0x000000ffff054224 */ /* 0x000fe200078e0009 */
[----:B------:R-:W-:Y:S02]  /*5fc0*/  F2FP.F16.F32.PACK_AB R79, RZ, R79 ;  /* 0x0000004fff4f723e */ /* 0x000fe400000000ff */
[----:B------:R-:W-:Y:S02]  /*5fd0*/  F2FP.F16.F32.PACK_AB R80, RZ, R80 ;  /* 0x00000050ff50723e */ /* 0x000fe400000000ff */
[----:B------:R0:W-:Y:S01]  /*5fe0*/  @P4 STG.E.U16 desc[UR38][R4.64+0xd0], R78 ;  /* 0x0000d04e04004986 */ /* 0x0001e2000c101526 */
[----:B------:R-:W-:Y:S02]  /*5ff0*/  ISETP.GT.AND P4, PT, R3, RZ, P2 ;  /* 0x000000ff0300720c */ /* 0x000fe40001784270 */
[----:B------:R-:W-:-:S02]  /*6000*/  F2FP.F16.F32.PACK_AB R81, RZ, R81 ;  /* 0x00000051ff51723e */ /* 0x000fc400000000ff */
[----:B------:R-:W-:Y:S02]  /*6010*/  ISETP.GT.AND P2, PT, R3, 0x8, P2 ;  /* 0x000000080300780c */ /* 0x000fe40001744270 */
[----:B------:R-:W-:Y:S02]  /*6020*/  F2FP.F16.F32.PACK_AB R82, RZ, R82 ;  /* 0x00000052ff52723e */ /* 0x000fe400000000ff */
[----:B------:R-:W-:Y:S02]  /*6030*/  F2FP.F16.F32.PACK_AB R83, RZ, R83 ;  /* 0x00000053ff53723e */ /* 0x000fe400000000ff */
[----:B------:R-:W-:Y:S01]  /*6040*/  F2FP.F16.F32.PACK_AB R84, RZ, R84 ;  /* 0x00000054ff54723e */ /* 0x000fe200000000ff */
[----:B0-----:R-:W-:Y:S01]  /*6050*/  @P5 IMAD.MOV.U32 R4, RZ, RZ, R8 ;  /* 0x000000ffff045224 */ /* 0x001fe200078e0008 */
[----:B------:R-:W-:Y:S01]  /*6060*/  F2FP.F16.F32.PACK_AB R85, RZ, R85 ;  /* 0x00000055ff55723e */ /* 0x000fe200000000ff */
[----:B------:R-:W-:Y:S01]  /*6070*/  @P5 IMAD.MOV.U32 R5, RZ, RZ, R9 ;  /* 0x000000ffff055224 */ /* 0x000fe200078e0009 */
[----:B------:R-:W-:-:S02]  /*6080*/  F2FP.F16.F32.PACK_AB R86, RZ, R86 ;  /* 0x00000056ff56723e */ /* 0x000fc400000000ff */
[----:B------:R-:W-:Y:S02]  /*6090*/  F2FP.F16.F32.PACK_AB R87, RZ, R87 ;  /* 0x00000057ff57723e */ /* 0x000fe400000000ff */
[----:B------:R0:W-:Y:S01]  /*60a0*/  @P5 STG.E.U16 desc[UR38][R4.64+0xd2], R79 ;  /* 0x0000d24f04005986 */ /* 0x0001e2000c101526 */
[C---:B------:R-:W-:Y:S02]  /*60b0*/  ISETP.GT.AND P5, PT, R3.reuse, RZ, P3 ;  /* 0x000000ff0300720c */ /* 0x040fe40001fa4270 */
[----:B------:R-:W-:-:S11]  /*60c0*/  ISETP.GT.AND P3, PT, R3, 0x8, P3 ;  /* 0x000000080300780c */ /* 0x000fd60001f64270 */
[----:B0-----:R-:W-:Y:S02]  /*60d0*/  @P5 IMAD.MOV.U32 R4, RZ, RZ, R6 ;  /* 0x000000ffff045224 */ /* 0x001fe400078e0006 */
[----:B------:R-:W-:-:S05]  /*60e0*/  @P5 IMAD.MOV.U32 R5, RZ, RZ, R7 ;  /* 0x000000ffff055224 */ /* 0x000fca00078e0007 */
[----:B------:R0:W-:Y:S01]  /*60f0*/  @P5 STG.E.U16 desc[UR38][R4.64+0xe0], R80 ;  /* 0x0000e05004005986 */ /* 0x0001e2000c101526 */
[C---:B------:R-:W-:Y:S02]  /*6100*/  ISETP.GT.AND P5, PT, R3.reuse, RZ, P0 ;  /* 0x000000ff0300720c */ /* 0x040fe400007a4270 */
[----:B------:R-:W-:Y:S01]  /*6110*/  ISETP.GT.AND P0, PT, R3, 0x8, P0 ;  /* 0x000000080300780c */ /* 0x000fe20000704270 */
[----:B0-----:R-:W-:Y:S02]  /*6120*/  @P4 IMAD.MOV.U32 R4, RZ, RZ, R6 ;  /* 0x000000ffff044224 */ /* 0x001fe400078e0006 */
[----:B------:R-:W-:-:S05]  /*6130*/  @P4 IMAD.MOV.U32 R5, RZ, RZ, R7 ;  /* 0x000000ffff054224 */ /* 0x000fca00078e0007 */
[----:B------:R0:W-:Y:S01]  /*6140*/  @P4 STG.E.U16 desc[UR38][R4.64+0xe2], R81 ;  /* 0x0000e25104004986 */ /* 0x0001e2000c101526 */
[C---:B------:R-:W-:Y:S02]  /*6150*/  ISETP.GT.AND P4, PT, R3.reuse, RZ, P1 ;  /* 0x000000ff0300720c */ /* 0x040fe40000f84270 */
[----:B------:R-:W-:Y:S01]  /*6160*/  ISETP.GT.AND P1, PT, R3, 0x8, P1 ;  /* 0x000000080300780c */ /* 0x000fe20000f24270 */
[----:B0-----:R-:W-:Y:S02]  /*6170*/  @P3 IMAD.MOV.U32 R4, RZ, RZ, R8 ;  /* 0x000000ffff043224 */ /* 0x001fe400078e0008 */
[----:B------:R-:W-:-:S05]  /*6180*/  @P3 IMAD.MOV.U32 R5, RZ, RZ, R9 ;  /* 0x000000ffff053224 */ /* 0x000fca00078e0009 */
[----:B------:R0:W-:Y:S02]  /*6190*/  @P3 STG.E.U16 desc[UR38][R4.64+0xe0], R82 ;  /* 0x0000e05204003986 */ /* 0x0001e4000c101526 */
[----:B0-----:R-:W-:Y:S02]  /*61a0*/  @P2 IMAD.MOV.U32 R4, RZ, RZ, R8 ;  /* 0x000000ffff042224 */ /* 0x001fe400078e0008 */
[----:B------:R-:W-:-:S05]  /*61b0*/  @P2 IMAD.MOV.U32 R5, RZ, RZ, R9 ;  /* 0x000000ffff052224 */ /* 0x000fca00078e0009 */
[----:B------:R0:W-:Y:S02]  /*61c0*/  @P2 STG.E.U16 desc[UR38][R4.64+0xe2], R83 ;  /* 0x0000e25304002986 */ /* 0x0001e4000c101526 */
[----:B0-----:R-:W-:Y:S02]  /*61d0*/  @P4 IMAD.MOV.U32 R4, RZ, RZ, R6 ;  /* 0x000000ffff044224 */ /* 0x001fe400078e0006 */
[----:B------:R-:W-:-:S05]  /*61e0*/  @P4 IMAD.MOV.U32 R5, RZ, RZ, R7 ;  /* 0x000000ffff054224 */ /* 0x000fca00078e0007 */
[----:B------:R0:W-:Y:S04]  /*61f0*/  @P4 STG.E.U16 desc[UR38][R4.64+0xf0], R84 ;  /* 0x0000f05404004986 */ /* 0x0001e8000c101526 */
[----:B------:R1:W-:Y:S01]  /*6200*/  @P5 STG.E.U16 desc[UR38][R6.64+0xf2], R85 ;  /* 0x0000f25506005986 */ /* 0x0003e2000c101526 */
[----:B0-----:R-:W-:Y:S02]  /*6210*/  @P1 IMAD.MOV.U32 R4, RZ, RZ, R8 ;  /* 0x000000ffff041224 */ /* 0x001fe400078e0008 */
[----:B------:R-:W-:-:S05]  /*6220*/  @P1 IMAD.MOV.U32 R5, RZ, RZ, R9 ;  /* 0x000000ffff051224 */ /* 0x000fca00078e0009 */
[----:B------:R1:W-:Y:S04]  /*6230*/  @P1 STG.E.U16 desc[UR38][R4.64+0xf0], R86 ;  /* 0x0000f05604001986 */ /* 0x0003e8000c101526 */
[----:B------:R1:W-:Y:S02]  /*6240*/  @P0 STG.E.U16 desc[UR38][R8.64+0xf2], R87 ;  /* 0x0000f25708000986 */ /* 0x0003e4000c101526 */
.L_x_158:
[----:B------:R-:W-:Y:S05]  /*6250*/  BSYNC B0 ;  /* 0x0000000000007941 */ /* 0x000fea0003800000 */
.L_x_32:
[----:B------:R-:W-:Y:S01]  /*6260*/  IADD3 R16, P0, R16, UR36, RZ ;  /* 0x0000002410107c10 */ /* 0x000fe2000ff1e0ff */
[----:B------:R-:W-:Y:S01]  /*6270*/  ULDC.64 UR4, c[0x0][0x650] ;  /* 0x0001940000047ab9 */ /* 0x000fe20000000a00 */
[----:B------:R-:W-:Y:S01]  /*6280*/  PRMT R3, RZ, 0x7610, R3 ;  /* 0x00007610ff037816 */ /* 0x000fe20000000003 */
[----:B------:R-:W-:Y:S01]  /*6290*/  IMAD.MOV.U32 R100, RZ, RZ, -0x1 ;  /* 0xffffffffff647424 */ /* 0x000fe200078e00ff */
[----:B------:R-:W-:Y:S01]  /*62a0*/  IADD3.X R17, R17, UR42, RZ, P0, !PT ;  /* 0x0000002a11117c10 */ /* 0x000fe200087fe4ff */
[----:B------:R-:W-:Y:S01]  /*62b0*/  IMAD.MOV.U32 R101, RZ, RZ, -0x1 ;  /* 0xffffffffff657424 */ /* 0x000fe200078e00ff */
[----:B------:R-:W-:-:S04]  /*62c0*/  ISETP.GE.U32.AND P0, PT, R16, UR4, PT ;  /* 0x0000000410007c0c */ /* 0x000fc8000bf06070 */
[----:B------:R-:W-:-:S13]  /*62d0*/  ISETP.GE.U32.AND.EX P0, PT, R17, UR5, PT, P0 ;  /* 0x0000000511007c0c */ /* 0x000fda000bf06100 */
[----:B------:R-:W-:Y:S05]  /*62e0*/  @P0 BRA `(.L_x_159) ;  /* 0x00000004004c0947 */ /* 0x000fea0003800000 */
[----:B------:R-:W0:Y:S01]  /*62f0*/  LDC.64 R10, c[0x0][0x628] ;  /* 0x00018a00ff0a7b82 */ /* 0x000e220000000a00 */
[----:B---3--:R-:W3:Y:S01]  /*6300*/  S2R R12, SR_CTAID.X ;  /* 0x00000000000c7919 */ /* 0x008ee20000002500 */
[----:B-12-4-:R-:W-:Y:S02]  /*6310*/  IMAD.MOV.U32 R8, RZ, RZ, R16 ;  /* 0x000000ffff087224 */ /* 0x016fe400078e0010 */
[----:B------:R-:W-:Y:S01]  /*6320*/  IMAD.MOV.U32 R9, RZ, RZ, R17 ;  /* 0x000000ffff097224 */ /* 0x000fe200078e0011 */
[----:B------:R-:W1:Y:S03]  /*6330*/  S2R R20, SR_CTAID.Y ;  /* 0x0000000000147919 */ /* 0x000e660000002600 */
[----:B------:R-:W2:Y:S08]  /*6340*/  LDC R0, c[0x0][0x630] ;  /* 0x00018c00ff007b82 */ /* 0x000eb00000000800 */
[----:B------:R-:W4:Y:S01]  /*6350*/  LDC.64 R14, c[0x0][0x620] ;  /* 0x00018800ff0e7b82 */ /* 0x000f220000000a00 */
[----:B0-----:R-:W-:-:S04]  /*6360*/  ISETP.NE.U32.AND P0, PT, R10, RZ, PT ;  /* 0x000000ff0a00720c */ /* 0x001fc80003f05070 */
[----:B------:R-:W-:-:S13]  /*6370*/  ISETP.NE.AND.EX P0, PT, R11, RZ, PT, P0 ;  /* 0x000000ff0b00720c */ /* 0x000fda0003f05300 */
[----:B-1234-:R-:W-:Y:S05]  /*6380*/  @!P0 BRA `(.L_x_160) ;  /* 0x0000000000288947 */ /* 0x01efea0003800000 */
        /* <DEDUP_REMOVED lines=10> */
.L_x_160:
[-CC-:B------:R-:W-:Y:S01]  /*6430*/  SHF.R.U64 R101, R8, R0.reuse, R9.reuse ;  /* 0x0000000008657219 */ /* 0x180fe20000001209 */
[----:B------:R-:W0:Y:S01]  /*6440*/  LDC.64 R26, c[0x0][0x640] ;  /* 0x00019000ff1a7b82 */ /* 0x000e220000000a00 */
[----:B------:R-:W-:Y:S01]  /*6450*/  SHF.R.U32.HI R0, RZ, R0, R9 ;  /* 0x00000000ff007219 */ /* 0x000fe20000011609 */
[----:B------:R-:W-:Y:S01]  /*6460*/  ULDC UR4, c[0x0][0x150] ;  /* 0x0000540000047ab9 */ /* 0x000fe20000000800 */
[----:B------:R-:W-:Y:S02]  /*6470*/  IADD3 R3, P0, RZ, -R101, RZ ;  /* 0x80000065ff037210 */ /* 0x000fe40007f1e0ff */
[----:B------:R-:W-:-:S03]  /*6480*/  I2FP.F32.U32 R7, R12 ;  /* 0x0000000c00077245 */ /* 0x000fc60000201000 */
[----:B------:R-:W1:Y:S01]  /*6490*/  LDC R6, c[0x0][0x618] ;  /* 0x00018600ff067b82 */ /* 0x000e620000000800 */
[----:B------:R-:W-:Y:S02]  /*64a0*/  IMAD.X R5, RZ, RZ, ~R0, P0 ;  /* 0x000000ffff057224 */ /* 0x000fe400000e0e00 */
[----:B------:R-:W-:Y:S01]  /*64b0*/  FMUL R7, R7, UR4 ;  /* 0x0000000407077c20 */ /* 0x000fe20008400000 */
[----:B------:R-:W-:Y:S01]  /*64c0*/  ULDC UR4, c[0x0][0x154] ;  /* 0x0000550000047ab9 */ /* 0x000fe20000000800 */
[-C--:B------:R-:W-:Y:S02]  /*64d0*/  IMAD R0, R5, R14.reuse, RZ ;  /* 0x0000000e05007224 */ /* 0x080fe400078e02ff */
[C---:B------:R-:W-:Y:S01]  /*64e0*/  IMAD.WIDE.U32 R4, R3.reuse, R14, R16 ;  /* 0x0000000e03047225 */ /* 0x040fe200078e0010 */
[----:B------:R-:W2:Y:S01]  /*64f0*/  LDC R8, c[0x0][0x608] ;  /* 0x00018200ff087b82 */ /* 0x000ea20000000800 */
[----:B------:R-:W3:Y:S02]  /*6500*/  F2I.U32.TRUNC.NTZ R7, R7 ;  /* 0x0000000700077305 */ /* 0x000ee4000020f000 */
[----:B------:R-:W-:Y:S01]  /*6510*/  IMAD R3, R3, R15, R0 ;  /* 0x0000000f03037224 */ /* 0x000fe200078e0200 */
[----:B------:R-:W-:-:S03]  /*6520*/  I2FP.F32.U32 R0, R20 ;  /* 0x0000001400007245 */ /* 0x000fc60000201000 */
[----:B------:R-:W-:Y:S01]  /*6530*/  IMAD.IADD R3, R5, 0x1, R3 ;  /* 0x0000000105037824 */ /* 0x000fe200078e0203 */
[----:B------:R-:W4:Y:S01]  /*6540*/  LDC R11, c[0x0][0x658] ;  /* 0x00019600ff0b7b82 */ /* 0x000f220000000800 */
[----:B0-----:R-:W-:-:S04]  /*6550*/  ISETP.NE.U32.AND P0, PT, R26, RZ, PT ;  /* 0x000000ff1a00720c */ /* 0x001fc80003f05070 */
[----:B------:R-:W-:-:S03]  /*6560*/  ISETP.NE.AND.EX P0, PT, R27, RZ, PT, P0 ;  /* 0x000000ff1b00720c */ /* 0x000fc60003f05300 */
[----:B------:R-:W0:Y:S01]  /*6570*/  LDC R9, c[0x0][0x144] ;  /* 0x00005100ff097b82 */ /* 0x000e220000000800 */
[-C--:B-1----:R-:W-:Y:S01]  /*6580*/  SHF.R.U64 R10, R4, R6.reuse, R3 ;  /* 0x00000006040a7219 */ /* 0x082fe20000001203 */
[----:B---3--:R-:W-:Y:S01]  /*6590*/  IMAD.MOV R7, RZ, RZ, -R7 ;  /* 0x000000ffff077224 */ /* 0x008fe200078e0a07 */
[----:B------:R-:W-:Y:S01]  /*65a0*/  SHF.R.U32.HI R3, RZ, R6, R3 ;  /* 0x00000006ff037219 */ /* 0x000fe20000011603 */
[----:B------:R-:W-:-:S04]  /*65b0*/  FMUL R6, R0, UR4 ;  /* 0x0000000400067c20 */ /* 0x000fc80008400000 */
[----:B------:R-:W1:Y:S01]  /*65c0*/  LDC R21, c[0x0][0x148] ;  /* 0x00005200ff157b82 */ /* 0x000e620000000800 */
[----:B------:R3:W0:Y:S01]  /*65d0*/  F2I.U32.TRUNC.NTZ R14, R6 ;  /* 0x00000006000e7305 */ /* 0x000622000020f000 */
[-CC-:B--2---:R-:W-:Y:S02]  /*65e0*/  SHF.R.U64 R13, R10, R8.reuse, R3.reuse ;  /* 0x000000080a0d7219 */ /* 0x184fe40000001203 */
[----:B------:R-:W-:-:S04]  /*65f0*/  SHF.R.U32.HI R0, RZ, R8, R3 ;  /* 0x00000008ff007219 */ /* 0x000fc80000011603 */
[----:B-----5:R-:W2:Y:S01]  /*6600*/  LDC R24, c[0x0][0x648] ;  /* 0x00019200ff187b82 */ /* 0x020ea20000000800 */
[-CC-:B----4-:R-:W-:Y:S02]  /*6610*/  SHF.R.U64 R15, R13, R11.reuse, R0.reuse ;  /* 0x0000000b0d0f7219 */ /* 0x190fe40000001200 */
[----:B------:R-:W-:-:S03]  /*6620*/  SHF.R.U32.HI R5, RZ, R11, R0 ;  /* 0x0000000bff057219 */ /* 0x000fc60000011600 */
[----:B------:R-:W-:Y:S02]  /*6630*/  IMAD.MOV.U32 R4, RZ, RZ, R15 ;  /* 0x000000ffff047224 */ /* 0x000fe400078e000f */
[----:B------:R-:W4:Y:S01]  /*6640*/  LDC R28, c[0x0][0x638] ;  /* 0x00018e00ff1c7b82 */ /* 0x000f220000000800 */
[----:B0-----:R-:W-:-:S07]  /*6650*/  IMAD R25, R9, R7, R12 ;  /* 0x0000000709197224 */ /* 0x001fce00078e020c */
[----:B------:R-:W0:Y:S08]  /*6660*/  LDC R29, c[0x0][0x610] ;  /* 0x00018400ff1d7b82 */ /* 0x000e300000000800 */
[----:B------:R-:W0:Y:S01]  /*6670*/  LDC R30, c[0x0][0x600] ;  /* 0x00018000ff1e7b82 */ /* 0x000e220000000800 */
[----:B-123--:R-:W-:Y:S05]  /*6680*/  @!P0 BRA `(.L_x_161) ;  /* 0x0000000000288947 */ /* 0x00efea0003800000 */
[----:B------:R-:W1:Y:S02]  /*6690*/  LDC R0, c[0x0][0x64c] ;  /* 0x00019300ff007b82 */ /* 0x000e640000000800 */
[----:B-1----:R-:W-:-:S05]  /*66a0*/  IADD3 R3, P0, R15, R0, RZ ;  /* 0x000000000f037210 */ /* 0x002fca0007f1e0ff */
        /* <DEDUP_REMOVED lines=8> */
.L_x_161:
[----:B------:R-:W-:Y:S01]  /*6730*/  ISETP.NE.AND P0, PT, R2, 0x1, PT ;  /* 0x000000010200780c */ /* 0x000fe20003f05270 */
[----:B------:R-:W-:Y:S01]  /*6740*/  IMAD.MOV R14, RZ, RZ, -R14 ;  /* 0x000000ffff0e7224 */ /* 0x000fe200078e0a0e */
[----:B------:R-:W-:Y:S02]  /*6750*/  SHF.R.U64 R3, R4, R24, R5 ;  /* 0x0000001804037219 */ /* 0x000fe40000001205 */
[----:B------:R-:W-:Y:S02]  /*6760*/  LOP3.LUT R0, R13, R98, RZ, 0xc0, !PT ;  /* 0x000000620d007212 */ /* 0x000fe400078ec0ff */
[----:B------:R-:W-:Y:S01]  /*6770*/  LOP3.LUT R10, R10, R97, RZ, 0xc0, !PT ;  /* 0x000000610a0a7212 */ /* 0x000fe200078ec0ff */
[----:B------:R-:W-:Y:S02]  /*6780*/  IMAD.MOV R4, RZ, RZ, -R3 ;  /* 0x000000ffff047224 */ /* 0x000fe400078e0a03 */
[----:B------:R-:W-:Y:S02]  /*6790*/  IMAD R0, R93, R3, R0 ;  /* 0x000000035d007224 */ /* 0x000fe400078e0200 */
[----:B----4-:R-:W-:-:S02]  /*67a0*/  IMAD R3, R4, R28, R15 ;  /* 0x0000001c04037224 */ /* 0x010fc400078e020f */
[----:B------:R-:W-:Y:S02]  /*67b0*/  @P0 IMAD R25, R21, R14, R20 ;  /* 0x0000000e15190224 */ /* 0x000fe400078e0214 */
[----:B0-----:R-:W-:Y:S02]  /*67c0*/  IMAD R5, R3, R30, R10 ;  /* 0x0000001e03057224 */ /* 0x001fe400078e020a */
[----:B------:R-:W-:Y:S02]  /*67d0*/  IMAD R0, R0, R29, R25 ;  /* 0x0000001d00007224 */ /* 0x000fe400078e0219 */
[----:B------:R-:W-:-:S03]  /*67e0*/  IMAD.MOV.U32 R4, RZ, RZ, 0x1 ;  /* 0x00000001ff047424 */ /* 0x000fc600078e00ff */
[----:B------:R-:W-:Y:S02]  /*67f0*/  SEL R100, R5, R0, !P0 ;  /* 0x0000000005647207 */ /* 0x000fe40004000000 */
[----:B------:R-:W-:Y:S02]  /*6800*/  PRMT R3, R4, 0x7610, R3 ;  /* 0x0000761004037816 */ /* 0x000fe40000000003 */
[----:B------:R-:W-:-:S07]  /*6810*/  SEL R0, R0, R5, !P0 ;  /* 0x0000000500007207 */ /* 0x000fce0004000000 */
.L_x_159:
[----:B------:R-:W-:Y:S01]  /*6820*/  LOP3.LUT P0, RZ, R3, 0xff, RZ, 0xc0, !PT ;  /* 0x000000ff03ff7812 */ /* 0x000fe2000780c0ff */
[----:B------:R-:W-:Y:S01]  /*6830*/  UIMAD.WIDE.U32 UR4, UR41, -0x33333333, URZ ;  /* 0xcccccccd290478a5 */ /* 0x000fe2000f8e003f */
[----:B------:R-:W-:-:S03]  /*6840*/  IMAD.MOV.U32 R103, RZ, RZ, R0 ;  /* 0x000000ffff677224 */ /* 0x000fc600078e0000 */
[----:B------:R-:W-:-:S04]  /*6850*/  USHF.R.U32.HI UR4, URZ, 0x2, UR5 ;  /* 0x000000023f047899 */ /* 0x000fc80008011605 */
[----:B------:R-:W-:-:S04]  /*6860*/  UIMAD UR41, UR4, -0x5, UR41 ;  /* 0xfffffffb042978a4 */ /* 0x000fc8000f8e0229 */
[----:B------:R-:W-:Y:S08]  /*6870*/  @P0 BRA `(.L_x_162) ;  /* 0xffffffac00100947 */ /* 0x000ff0000383ffff */
[----:B------:R-:W-:Y:S05]  /*6880*/  EXIT ;  /* 0x000000000000794d */ /* 0x000fea0003800000 */
.L_x_7:
        /* <DEDUP_REMOVED lines=26> */
.L_x_164:
[----:B------:R-:W0:Y:S01]  /*6a30*/  LDC.64 R30, c[0x0][0x640] ;  /* 0x00019000ff1e7b82 */ /* 0x000e220000000a00 */
[-CC-:B------:R-:W-:Y:S01]  /*6a40*/  SHF.R.U64 R22, R14, R8.reuse, R15.reuse ;  /* 0x000000080e167219 */ /* 0x180fe2000000120f */
[----:B------:R-:W-:Y:S01]  /*6a50*/  IMAD.MOV.U32 R27, RZ, RZ, 0x1 ;  /* 0x00000001ff1b7424 */ /* 0x000fe200078e00ff */
[----:B------:R-:W-:Y:S02]  /*6a60*/  SHF.R.U32.HI R7, RZ, R8, R15 ;  /* 0x00000008ff077219 */ /* 0x000fe4000001160f */
[----:B------:R-:W-:-:S03]  /*6a70*/  IADD3 R13, P0, RZ, -R22, RZ ;  /* 0x80000016ff0d7210 */ /* 0x000fc60007f1e0ff */
[----:B------:R-:W1:Y:S02]  /*6a80*/  LDC R12, c[0x0][0x618] ;  /* 0x00018600ff0c7b82 */ /* 0x000e640000000800 */
[----:B------:R-:W-:Y:S02]  /*6a90*/  IMAD.X R7, RZ, RZ, ~R7, P0 ;  /* 0x000000ffff077224 */ /* 0x000fe400000e0e07 */
[----:B------:R-:W-:-:S04]  /*6aa0*/  IMAD.WIDE.U32 R10, R13, R24, R16 ;  /* 0x000000180d0a7225 */ /* 0x000fc800078e0010 */
[----:B------:R-:W2:Y:S01]  /*6ab0*/  LDC R14, c[0x0][0x608] ;  /* 0x00018200ff0e7b82 */ /* 0x000ea20000000800 */
[----:B------:R-:W-:-:S04]  /*6ac0*/  IMAD R8, R7, R24, RZ ;  /* 0x0000001807087224 */ /* 0x000fc800078e02ff */
[----:B------:R-:W-:-:S03]  /*6ad0*/  IMAD R7, R13, R25, R8 ;  /* 0x000000190d077224 */ /* 0x000fc600078e0208 */
[----:B------:R-:W3:Y:S01]  /*6ae0*/  LDC R28, c[0x0][0x658] ;  /* 0x00019600ff1c7b82 */ /* 0x000ee20000000800 */
[----:B------:R-:W-:Y:S01]  /*6af0*/  IMAD.IADD R7, R11, 0x1, R7 ;  /* 0x000000010b077824 */ /* 0x000fe200078e0207 */
[----:B0-----:R-:W-:Y:S01]  /*6b00*/  ISETP.NE.U32.AND P0, PT, R30, RZ, PT ;  /* 0x000000ff1e00720c */ /* 0x001fe20003f05070 */
[----:B------:R-:W-:-:S03]  /*6b10*/  IMAD.MOV.U32 R11, RZ, RZ, -0x1 ;  /* 0xffffffffff0b7424 */ /* 0x000fc600078e00ff */
        /* <DEDUP_REMOVED lines=8> */
[-C--:B---3--:R-:W-:Y:S02]  /*6ba0*/  SHF.L.U32 R10, R11, R28.reuse, RZ ;  /* 0x0000001c0b0a7219 */ /* 0x088fe400000006ff */
[--C-:B------:R-:W-:Y:S02]  /*6bb0*/  SHF.R.U64 R26, R24, R28, R7.reuse ;  /* 0x0000001c181a7219 */ /* 0x100fe40000001207 */
[----:B------:R-:W-:Y:S02]  /*6bc0*/  LOP3.LUT R29, RZ, R10, RZ, 0x33, !PT ;  /* 0x0000000aff1d7212 */ /* 0x000fe400078e33ff */
[----:B------:R-:W-:Y:S01]  /*6bd0*/  SHF.R.U32.HI R11, RZ, R28, R7 ;  /* 0x0000001cff0b7219 */ /* 0x000fe20000011607 */
[----:B------:R-:W3:Y:S01]  /*6be0*/  LDC R32, c[0x0][0x610] ;  /* 0x00018400ff207b82 */ /* 0x000ee20000000800 */
[----:B------:R-:W-:Y:S01]  /*6bf0*/  IMAD.MOV.U32 R10, RZ, RZ, R26 ;  /* 0x000000ffff0a7224 */ /* 0x000fe200078e001a */
[----:B------:R-:W-:Y:S06]  /*6c00*/  @!P0 BRA `(.L_x_165) ;  /* 0x0000000000288947 */ /* 0x000fec0003800000 */
        /* <DEDUP_REMOVED lines=10> */
.L_x_165:
[----:B------:R-:W-:Y:S02]  /*6cb0*/  ISETP.NE.AND P0, PT, R2, 0x1, PT ;  /* 0x000000010200780c */ /* 0x000fe40003f05270 */
[----:B-1----:R-:W-:Y:S01]  /*6cc0*/  SHF.R.U64 R8, R10, R8, R11 ;  /* 0x000000080a087219 */ /* 0x002fe2000000120b */
[----:B0-----:R-:W-:Y:S01]  /*6cd0*/  VIADD R11, R21, 0xffffffff ;  /* 0xffffffff150b7836 */ /* 0x001fe20000000000 */
[----:B------:R-:W-:Y:S02]  /*6ce0*/  SHF.L.U32 R27, R27, R28, RZ ;  /* 0x0000001c1b1b7219 */ /* 0x000fe400000006ff */
[----:B------:R-:W-:Y:S01]  /*6cf0*/  LOP3.LUT R5, R24, R29, RZ, 0xc0, !PT ;  /* 0x0000001d18057212 */ /* 0x000fe200078ec0ff */
[----:B------:R-:W-:-:S04]  /*6d00*/  IMAD.MOV R7, RZ, RZ, -R8 ;  /* 0x000000ffff077224 */ /* 0x000fc800078e0a08 */
[----:B------:R-:W-:Y:S02]  /*6d10*/  IMAD R5, R27, R8, R5 ;  /* 0x000000081b057224 */ /* 0x000fe400078e0205 */
[----:B------:R-:W-:Y:S01]  /*6d20*/  @P0 IMAD R6, R9, R23, R4 ;  /* 0x0000001709060224 */ /* 0x000fe200078e0204 */
[----:B------:R-:W-:Y:S01]  /*6d30*/  LOP3.LUT R9, R20, R11, RZ, 0xc0, !PT ;  /* 0x0000000b14097212 */ /* 0x000fe200078ec0ff */
[----:B--2---:R-:W-:Y:S02]  /*6d40*/  IMAD R4, R7, R25, R26 ;  /* 0x0000001907047224 */ /* 0x004fe400078e021a */
[----:B---3--:R-:W-:Y:S02]  /*6d50*/  IMAD R6, R5, R32, R6 ;  /* 0x0000002005067224 */ /* 0x008fe400078e0206 */
[----:B------:R-:W-:Y:S02]  /*6d60*/  IMAD R5, R4, R21, R9 ;  /* 0x0000001504057224 */ /* 0x000fe400078e0209 */
[----:B------:R-:W-:-:S02]  /*6d70*/  IMAD.MOV.U32 R8, RZ, RZ, 0x1 ;  /* 0x00000001ff087424 */ /* 0x000fc400078e00ff */
[----:B------:R-:W-:Y:S01]  /*6d80*/  IMAD.MOV.U32 R7, RZ, RZ, R22 ;  /* 0x000000ffff077224 */ /* 0x000fe200078e0016 */
[----:B------:R-:W-:Y:S02]  /*6d90*/  SEL R21, R5, R6, !P0 ;  /* 0x0000000605157207 */ /* 0x000fe40004000000 */
[----:B------:R-:W-:-:S07]  /*6da0*/  SEL R20, R6, R5, !P0 ;  /* 0x0000000506147207 */ /* 0x000fce0004000000 */
.L_x_163:
[----:B------:R-:W-:-:S08]  /*6db0*/  NOP ;  /* 0x0000000000007918 */ /* 0x000fd00000000000 */
[----:B------:R-:W0:-:S00]  /*6dc0*/  USETMAXREG.DEALLOC.CTAPOOL 0x28 ;  /* 0x00000028000079c8 */ /* 0x000e0000080e0500 */
[----:B0-----:R-:W-:-:S13]  /*6dd0*/  ISETP.NE.AND P0, PT, R3, RZ, PT ;  /* 0x000000ff0300720c */ /* 0x001fda0003f05270 */
[----:B------:R-:W-:Y:S05]  /*6de0*/  @P0 EXIT ;  /* 0x000000000000094d */ /* 0x000fea0003800000 */
[----:B------:R-:W-:Y:S01]  /*6df0*/  LOP3.LUT P0, RZ, R8, 0xff, RZ, 0xc0, !PT ;  /* 0x000000ff08ff7812 */ /* 0x000fe2000780c0ff */
[----:B------:R-:W-:Y:S02]  /*6e00*/  IMAD.MOV.U32 R3, RZ, RZ, 0x1 ;  /* 0x00000001ff037424 */ /* 0x000fe400078e00ff */
[----:B------:R-:W-:-:S10]  /*6e10*/  IMAD.MOV.U32 R8, RZ, RZ, RZ ;  /* 0x000000ffff087224 */ /* 0x000fd400078e00ff */
[----:B------:R-:W-:Y:S05]  /*6e20*/  @!P0 BRA `(.L_x_166) ;  /* 0x0000000c00488947 */ /* 0x000fea0003800000 */
[----:B------:R-:W0:Y:S01]  /*6e30*/  LDC R3, c[0x0][0x28c] ;  /* 0x0000a300ff037b82 */ /* 0x000e220000000800 */
[----:B------:R-:W1:Y:S01]  /*6e40*/  S2R R13, SR_CgaCtaId ;  /* 0x00000000000d7919 */ /* 0x000e620000008800 */
[----:B------:R-:W-:Y:S01]  /*6e50*/  ULDC UR5, c[0x0][0x658] ;  /* 0x0001960000057ab9 */ /* 0x000fe20000000800 */
[----:B------:R-:W-:Y:S01]  /*6e60*/  UMOV UR6, 0xffffffff ;  /* 0xffffffff00067882 */ /* 0x000fe20000000000 */
[----:B------:R-:W-:Y:S01]  /*6e70*/  BSSY B0, `(.L_x_166) ;  /* 0x00000cd000007945 */ /* 0x000fe20003800000 */
[----:B------:R-:W-:Y:S01]  /*6e80*/  USHF.L.U32 UR6, UR6, UR5, URZ ;  /* 0x0000000506067299 */ /* 0x000fe2000800063f */
[----:B------:R-:W-:Y:S01]  /*6e90*/  IMAD.MOV.U32 R10, RZ, RZ, 0x1 ;  /* 0x00000001ff0a7424 */ /* 0x000fe200078e00ff */
[----:B------:R-:W-:Y:S01]  /*6ea0*/  LOP3.LUT R9, R18, 0x2, RZ, 0xfc, !PT ;  /* 0x0000000212097812 */ /* 0x000fe200078efcff */
[----:B------:R-:W-:Y:S01]  /*6eb0*/  IMAD.MOV.U32 R8, RZ, RZ, RZ ;  /* 0x000000ffff087224 */ /* 0x000fe200078e00ff */
[----:B------:R-:W-:Y:S01]  /*6ec0*/  ULDC UR4, c[0x0][0x600] ;  /* 0x0001800000047ab9 */ /* 0x000fe20000000800 */
[----:B------:R-:W-:Y:S01]  /*6ed0*/  UMOV UR7, 0x1 ;  /* 0x0000000100077882 */ /* 0x000fe20000000000 */
[----:B------:R-:W-:-:S02]  /*6ee0*/  UIADD3 UR13, UR4, -0x1, URZ ;  /* 0xffffffff040d7890 */ /* 0x000fc4000fffe03f */
[----:B------:R-:W-:Y:S02]  /*6ef0*/  USHF.L.U32 UR15, UR7, UR5, URZ ;  /* 0x00000005070f7299 */ /* 0x000fe4000800063f */
[----:B------:R-:W-:Y:S01]  /*6f00*/  ULOP3.LUT UR14, URZ, UR6, URZ, 0x33, !UPT ;  /* 0x000000063f0e7292 */ /* 0x000fe2000f8e333f */
[----:B------:R-:W-:Y:S01]  /*6f10*/  ULDC.64 UR22, c[0x0][0x198] ;  /* 0x0000660000167ab9 */ /* 0x000fe20000000a00 */
[----:B0-----:R-:W-:-:S05]  /*6f20*/  VIADD R3, R3, 0x3f ;  /* 0x0000003f03037836 */ /* 0x001fca0000000000 */
[----:B------:R-:W-:-:S04]  /*6f30*/  SHF.R.S32.HI R4, RZ, 0x1f, R3 ;  /* 0x0000001fff047819 */ /* 0x000fc80000011403 */
[----:B------:R-:W-:Y:S01]  /*6f40*/  LEA.HI R4, R4, R3, RZ, 0x6 ;  /* 0x0000000304047211 */ /* 0x000fe200078f30ff */
[C---:B-1----:R-:W-:Y:S02]  /*6f50*/  IMAD.SHL.U32 R12, R13.reuse, 0x20, RZ ;  /* 0x000000200d0c7824 */ /* 0x042fe400078e00ff */
[----:B------:R-:W-:Y:S01]  /*6f60*/  IMAD.SHL.U32 R13, R13, 0x800, RZ ;  /* 0x000008000d0d7824 */ /* 0x000fe200078e00ff */
[----:B------:R-:W-:Y:S01]  /*6f70*/  SHF.R.S32.HI R11, RZ, 0x6, R4 ;  /* 0x00000006ff0b7819 */ /* 0x000fe20000011404 */
[----:B------:R-:W-:Y:S01]  /*6f80*/  IMAD.MOV.U32 R3, RZ, RZ, 0x1 ;  /* 0x00000001ff037424 */ /* 0x000fe200078e00ff */
[----:B------:R-:W-:Y:S02]  /*6f90*/  LOP3.LUT R12, R12, 0x60, RZ, 0xc0, !PT ;  /* 0x000000600c0c7812 */ /* 0x000fe400078ec0ff */
[----:B------:R-:W-:Y:S01]  /*6fa0*/  LOP3.LUT R13, R13, 0x1800, RZ, 0xc0, !PT ;  /* 0x000018000d0d7812 */ /* 0x000fe200078ec0ff */
[----:B------:R-:W-:-:S07]  /*6fb0*/  VIADD R19, R11, 0x1 ;  /* 0x000000010b137836 */ /* 0x000fce0000000000 */
.L_x_177:
[----:B------:R-:W-:-:S03]  /*6fc0*/  UMOV UR4, 0xffffffff ;  /* 0xffffffff00047882 */ /* 0x000fc60000000000 */
[----:B------:R-:W-:Y:S05]  /*6fd0*/  BRA.DIV UR4, `(.L_x_167) ;  /* 0x0000000e04e87947 */ /* 0x000fea000b800000 */
[----:B------:R-:W-:-:S13]  /*6fe0*/  ELECT P6, URZ, PT ;  /* 0x00000000003f782f */ /* 0x000fda00038c0000 */
.L_x_189:
[----:B------:R-:W-:Y:S04]  /*6ff0*/  BSSY B1, `(.L_x_168) ;  /* 0x0000041000017945 */ /* 0x000fe80003800000 */
[----:B------:R-:W-:Y:S05]  /*7000*/  @!P6 BRA `(.L_x_169) ;  /* 0x0000000000fce947 */ /* 0x000fea0003800000 */
[----:B------:R-:W0:Y:S02]  /*7010*/  LDC R4, c[0x0][0x28c] ;  /* 0x0000a300ff047b82 */ /* 0x000e240000000800 */
[----:B0-----:R-:W-:-:S13]  /*7020*/  ISETP.GE.AND P0, PT, R4, 0x1, PT ;  /* 0x000000010400780c */ /* 0x001fda0003f06270 */
[----:B------:R-:W-:Y:S05]  /*7030*/  @!P0 BRA `(.L_x_169) ;  /* 0x0000000000f08947 */ /* 0x000fea0003800000 */
[----:B------:R-:W-:Y:S02]  /*7040*/  IMAD.SHL.U32 R20, R20, 0x80, RZ ;  /* 0x0000008014147824 */ /* 0x000fe400078e00ff */
[----:B------:R-:W-:Y:S02]  /*7050*/  IMAD R21, R21, 0x80, R12 ;  /* 0x0000008015157824 */ /* 0x000fe400078e020c */
[----:B------:R-:W-:Y:S02]  /*7060*/  IMAD.MOV.U32 R22, RZ, RZ, RZ ;  /* 0x000000ffff167224 */ /* 0x000fe400078e00ff */
[----:B------:R-:W-:Y:S02]  /*7070*/  IMAD.MOV.U32 R4, RZ, RZ, R19 ;  /* 0x000000ffff047224 */ /* 0x000fe400078e0013 */
[----:B------:R-:W-:Y:S02]  /*7080*/  IMAD.MOV.U32 R5, RZ, RZ, R3 ;  /* 0x000000ffff057224 */ /* 0x000fe400078e0003 */
[----:B------:R-:W-:-:S02]  /*7090*/  IMAD.MOV.U32 R6, RZ, RZ, R8 ;  /* 0x000000ffff067224 */ /* 0x000fc400078e0008 */
[----:B------:R-:W-:-:S07]  /*70a0*/  VIADD R24, R20, 0x40 ;  /* 0x0000004014187836 */ /* 0x000fce0000000000 */
.L_x_172:
[----:B------:R-:W0:Y:S01]  /*70b0*/  S2R R15, SR_CgaCtaId ;  /* 0x00000000000f7919 */ /* 0x000e220000008800 */
[----:B------:R-:W-:Y:S02]  /*70c0*/  MOV R14, 0x400 ;  /* 0x00000400000e7802 */ /* 0x000fe40000000f00 */
[----:B------:R-:W-:Y:S02]  /*70d0*/  ISETP.NE.AND P1, PT, R0, RZ, PT ;  /* 0x000000ff0000720c */ /* 0x000fe40003f25270 */
[----:B0-----:R-:W-:Y:S02]  /*70e0*/  LEA R25, R15, R14, 0x18 ;  /* 0x0000000e0f197211 */ /* 0x001fe400078ec0ff */
[----:B------:R-:W-:-:S09]  /*70f0*/  SHF.L.U32 R14, R5, 0x1f, RZ ;  /* 0x0000001f050e7819 */ /* 0x000fd200000006ff */
[----:B------:R-:W0:Y:S01]  /*7100*/  @!P1 LDC R15, c[0x0][0x500] ;  /* 0x00014000ff0f9b82 */ /* 0x000e220000000800 */
[----:B------:R-:W-:-:S04]  /*7110*/  IMAD R23, R6, 0x8, R25 ;  /* 0x0000000806177824 */ /* 0x000fc800078e0219 */
[----:B------:R-:W1:Y:S02]  /*7120*/  SYNCS.PHASECHK.TRANS64.TRYWAIT P0, [R23+URZ+0x28], R14 ;  /* 0x0000280e170075a7 */ /* 0x000e64000800017f */
[----:B-1----:R-:W-:Y:S05]  /*7130*/  @!P0 BRA `(.L_x_170) ;  /* 0x0000000c00b08947 */ /* 0x002fea0003800000 */
.L_x_190:
[----:B-1----:R-:W-:Y:S01]  /*7140*/  PRMT R14, R9, 0x9910, RZ ;  /* 0x00009910090e7816 */ /* 0x002fe200000000ff */
[----:B0-----:R0:W-:Y:S03]  /*7150*/  @!P1 SYNCS.ARRIVE.TRANS64 RZ, [R23+URZ], R15 ;  /* 0x0000000f17ff99a7 */ /* 0x0011e6000800003f */
[----:B------:R-:W-:-:S13]  /*7160*/  ISETP.NE.AND P0, PT, R14, 0x2, PT ;  /* 0x000000020e00780c */ /* 0x000fda0003f05270 */
[----:B0-----:R-:W-:Y:S05]  /*7170*/  @P0 BRA `(.L_x_171) ;  /* 0x0000000000040947 */ /* 0x001fea0003800000 */
[----:B------:R-:W-:Y:S01]  /*7180*/  BPT.TRAP 0x1 ;  /* 0x000000040000795c */ /* 0x000fe20000300000 */
.L_x_171:
[C---:B------:R-:W-:Y:S01]  /*7190*/  IMAD R14, R6.reuse, 0x2000, R13 ;  /* 0x00002000060e7824 */ /* 0x040fe200078e020d */
[----:B------:R-:W-:Y:S01]  /*71a0*/  R2UR UR25, R23 ;  /* 0x00000000171972ca */ /* 0x000fe200000e0000 */
[--C-:B------:R-:W-:Y:S01]  /*71b0*/  IMAD R15, R6, 0x4000, R25.reuse ;  /* 0x00004000060f7824 */ /* 0x100fe200078e0219 */
[----:B------:R-:W-:Y:S01]  /*71c0*/  R2UR UR27, R22 ;  /* 0x00000000161b72ca */ /* 0x000fe200000e0000 */
[----:B------:R-:W-:Y:S01]  /*71d0*/  IMAD R14, R14, 0x2, R25 ;  /* 0x000000020e0e7824 */ /* 0x000fe200078e0219 */
[----:B------:R-:W-:Y:S01]  /*71e0*/  R2UR UR28, R7 ;  /* 0x00000000071c72ca */ /* 0x000fe200000e0000 */
[----:B------:R-:W-:Y:S01]  /*71f0*/  VIADD R4, R4, 0xffffffff ;  /* 0xffffffff04047836 */ /* 0x000fe20000000000 */
[----:B------:R-:W-:Y:S01]  /*7200*/  R2UR UR16, R15 ;  /* 0x000000000f1072ca */ /* 0x000fe200000e0000 */
[----:B------:R-:W-:Y:S01]  /*7210*/  UIADD3 UR4, UP0, UR22, 0xf0, URZ ;  /* 0x000000f016047890 */ /* 0x000fe2000ff1e03f */
[----:B------:R-:W-:Y:S01]  /*7220*/  R2UR UR8, R14 ;  /* 0x000000000e0872ca */ /* 0x000fe200000e0000 */
[----:B------:R-:W-:Y:S01]  /*7230*/  UIADD3 UR30, UP1, UR22, 0x1f0, URZ ;  /* 0x000001f0161e7890 */ /* 0x000fe2000ff3e03f */
[----:B------:R-:W-:Y:S01]  /*7240*/  R2UR UR26, R20 ;  /* 0x00000000141a72ca */ /* 0x000fe200000e0000 */
[----:B------:R-:W-:Y:S01]  /*7250*/  UIADD3.X UR5, URZ, UR23, URZ, UP0, !UPT ;  /* 0x000000173f057290 */ /* 0x000fe200087fe43f */
[----:B------:R-:W-:Y:S01]  /*7260*/  R2UR UR18, R24 ;  /* 0x00000000181272ca */ /* 0x000fe200000e0000 */
[----:B------:R-:W-:Y:S01]  /*7270*/  VIADD R6, R6, 0x1 ;  /* 0x0000000106067836 */ /* 0x000fe20000000000 */
[----:B------:R-:W-:Y:S01]  /*7280*/  R2UR UR11, R21 ;  /* 0x00000000150b72ca */ /* 0x000fe200000e0000 */
[----:B------:R-:W-:Y:S01]  /*7290*/  UIADD3.X UR31, URZ, UR23, URZ, UP1, !UPT ;  /* 0x000000173f1f7290 */ /* 0x000fe20008ffe43f */
[----:B------:R-:W-:Y:S01]  /*72a0*/  ISETP.GT.AND P1, PT, R4, 0x1, PT ;  /* 0x000000010400780c */ /* 0x000fe20003f24270 */
[----:B------:R-:W-:Y:S01]  /*72b0*/  UMOV UR6, 0x0 ;  /* 0x0000000000067882 */ /* 0x000fe20000000000 */
[----:B------:R-:W-:Y:S01]  /*72c0*/  ISETP.NE.AND P0, PT, R6, 0x5, PT ;  /* 0x000000050600780c */ /* 0x000fe20003f05270 */
[----:B------:R-:W-:Y:S01]  /*72d0*/  UIADD3 UR24, UR16, 0x100, URZ ;  /* 0x0000010010187890 */ /* 0x000fe2000fffe03f */
[----:B------:R-:W-:Y:S01]  /*72e0*/  VIADD R22, R22, 0x40 ;  /* 0x0000004016167836 */ /* 0x000fe20000000000 */
[----:B------:R-:W-:Y:S01]  /*72f0*/  UIADD3 UR16, UR16, 0x2100, URZ ;  /* 0x0000210010107890 */ /* 0x000fe2000fffe03f */
[----:B------:R-:W-:Y:S01]  /*7300*/  SEL R14, RZ, 0x1, P0 ;  /* 0x00000001ff0e7807 */ /* 0x000fe20000000000 */
[----:B------:R-:W-:Y:S01]  /*7310*/  UIADD3 UR8, UR8, 0x14100, URZ ;  /* 0x0001410008087890 */ /* 0x000fe2000fffe03f */
[----:B------:R-:W-:Y:S01]  /*7320*/  SEL R6, R6, RZ, P0 ;  /* 0x000000ff06067207 */ /* 0x000fe20000000000 */
[----:B------:R-:W-:Y:S01]  /*7330*/  UMOV UR7, 0x10000000 ;  /* 0x1000000000077882 */ /* 0x000fe20000000000 */
[----:B------:R-:W-:Y:S01]  /*7340*/  UMOV UR17, UR25 ;  /* 0x0000001900117c82 */ /* 0x000fe20008000000 */
[----:B------:R-:W-:Y:S01]  /*7350*/  UMOV UR19, UR27 ;  /* 0x0000001b00137c82 */ /* 0x000fe20008000000 */
[----:B------:R-:W-:Y:S01]  /*7360*/  UMOV UR20, UR28 ;  /* 0x0000001c00147c82 */ /* 0x000fe20008000000 */
[----:B------:R0:W-:Y:S01]  /*7370*/  UTMALDG.3D [UR24], [UR4], desc[UR6] ;  /* 0x00000618040075b4 */ /* 0x0001e20008011000 */
[----:B------:R-:W-:Y:S01]  /*7380*/  UMOV UR21, 0xf0000 ;  /* 0x000f000000157882 */ /* 0x000fe20000000000 */
[----:B------:R-:W-:Y:S01]  /*7390*/  UMOV UR9, UR25 ;  /* 0x0000001900097c82 */ /* 0x000fe20008000000 */
[----:B------:R-:W-:Y:S01]  /*73a0*/  UMOV UR10, UR27 ;  /* 0x0000001b000a7c82 */ /* 0x000fe20008000000 */
[----:B------:R-:W-:Y:S01]  /*73b0*/  UMOV UR12, UR28 ;  /* 0x0000001c000c7c82 */ /* 0x000fe20008000000 */
[----:B------:R-:W-:Y:S01]  /*73c0*/  LOP3.LUT R5, R5, R14, RZ, 0x3c, !PT ;  /* 0x0000000e05057212 */ /* 0x000fe200078e3cff */
[----:B------:R0:W-:Y:S01]  /*73d0*/  UTMALDG.3D [UR16], [UR4], desc[UR6] ;  /* 0x00000610040075b4 */ /* 0x0001e20008011000 */
[----:B------:R0:W-:Y:S02]  /*73e0*/  UTMALDG.3D.MULTICAST [UR8], [UR30], UR21, desc[UR6] ;  /* 0x000006081e0073b4 */ /* 0x0001e40008011815 */
[----:B0-----:R-:W-:Y:S05]  /*73f0*/  @P1 BRA `(.L_x_172) ;  /* 0xfffffffc002c1947 */ /* 0x001fea000383ffff */
.L_x_169:
[----:B------:R-:W-:Y:S05]  /*7400*/  BSYNC B1 ;  /* 0x0000000000017941 */ /* 0x000fea0003800000 */
.L_x_168:
[----:B------:R-:W-:Y:S01]  /*7410*/  LOP3.LUT P1, RZ, R10, 0xff, RZ, 0xc0, !PT ;  /* 0x000000ff0aff7812 */ /* 0x000fe2000782c0ff */
[C---:B------:R-:W-:Y:S01]  /*7420*/  IMAD.IADD R7, R11.reuse, 0x1, R8 ;  /* 0x000000010b077824 */ /* 0x040fe200078e0208 */
[----:B------:R-:W-:Y:S01]  /*7430*/  ULDC.64 UR4, c[0x0][0x650] ;  /* 0x0001940000047ab9 */ /* 0x000fe20000000a00 */
[----:B------:R-:W-:Y:S01]  /*7440*/  ISETP.GE.U32.AND P2, PT, R11, 0x5, PT ;  /* 0x000000050b00780c */ /* 0x000fe20003f46070 */
[----:B------:R-:W-:Y:S01]  /*7450*/  BSSY B1, `(.L_x_173) ;  /* 0x000006c000017945 */ /* 0x000fe20003800000 */
[----:B------:R-:W-:Y:S01]  /*7460*/  IMAD.MOV.U32 R20, RZ, RZ, -0x1 ;  /* 0xffffffffff147424 */ /* 0x000fe200078e00ff */
[----:B------:R-:W-:Y:S01]  /*7470*/  ISETP.GT.U32.AND P0, PT, R7, 0x4, PT ;  /* 0x000000040700780c */ /* 0x000fe20003f04070 */
[----:B------:R-:W-:Y:S01]  /*7480*/  IMAD.MOV.U32 R21, RZ, RZ, -0x1 ;  /* 0xffffffffff157424 */ /* 0x000fe200078e00ff */
[----:B------:R-:W-:Y:S02]  /*7490*/  PRMT R10, RZ, 0x7610, R10 ;  /* 0x00007610ff0a7816 */ /* 0x000fe4000000000a */
[----:B------:R-:W-:-:S03]  /*74a0*/  ISETP.LT.U32.AND P0, PT, R11, 0x5, P0 ;  /* 0x000000050b00780c */ /* 0x000fc60000701070 */
[----:B------:R-:W0:Y:S01]  /*74b0*/  @P1 S2R R5, SR_CgaCtaId ;  /* 0x0000000000051919 */ /* 0x000e220000008800 */
[----:B------:R-:W-:-:S04]  /*74c0*/  @P1 MOV R4, 0x400 ;  /* 0x0000040000041802 */ /* 0x000fc80000000f00 */
[----:B0-----:R-:W-:Y:S01]  /*74d0*/  @P1 LEA R6, R5, R4, 0x18 ;  /* 0x0000000405061211 */ /* 0x001fe200078ec0ff */
[----:B------:R-:W-:Y:S01]  /*74e0*/  IMAD.WIDE.U32 R4, R7, -0x33333333, RZ ;  /* 0xcccccccd07047825 */ /* 0x000fe200078e00ff */
[----:B------:R-:W-:Y:S02]  /*74f0*/  SEL R4, RZ, 0x1, !P0 ;  /* 0x00000001ff047807 */ /* 0x000fe40004000000 */
[----:B------:R0:W-:Y:S01]  /*7500*/  @P1 SYNCS.ARRIVE.TRANS64.A1T0 RZ, [R6+URZ+0x68], RZ ;  /* 0x000068ff06ff19a7 */ /* 0x0001e2000810003f */
[----:B------:R-:W-:Y:S02]  /*7510*/  IADD3 R16, P1, R16, UR36, RZ ;  /* 0x0000002410107c10 */ /* 0x000fe4000ff3e0ff */
[----:B------:R-:W-:Y:S02]  /*7520*/  LOP3.LUT R3, R3, R4, RZ, 0x3c, !PT ;  /* 0x0000000403037212 */ /* 0x000fe400078e3cff */
[----:B------:R-:W-:Y:S02]  /*7530*/  IADD3.X R17, R17, UR42, RZ, P1, !PT ;  /* 0x0000002a11117c10 */ /* 0x000fe40008ffe4ff */
[----:B------:R-:W-:-:S02]  /*7540*/  ISETP.GE.U32.AND P0, PT, R16, UR4, PT ;  /* 0x0000000410007c0c */ /* 0x000fc4000bf06070 */
[----:B0-----:R-:W-:Y:S02]  /*7550*/  SHF.R.U32.HI R6, RZ, 0x2, R5 ;  /* 0x00000002ff067819 */ /* 0x001fe40000011605 */
[----:B------:R-:W-:Y:S02]  /*7560*/  ISETP.GE.U32.AND.EX P0, PT, R17, UR5, PT, P0 ;  /* 0x0000000511007c0c */ /* 0x000fe4000bf06100 */
[----:B------:R-:W-:Y:S01]  /*7570*/  @P2 LOP3.LUT R3, R3, 0x1, R6, 0x78, !PT ;  /* 0x0000000103032812 */ /* 0x000fe200078e7806 */
[----:B------:R-:W-:Y:S01]  /*7580*/  IMAD R8, R6, -0x5, R7 ;  /* 0xfffffffb06087824 */ /* 0x000fe200078e0207 */
[----:B------:R-:W-:Y:S01]  /*7590*/  PRMT R4, RZ, 0x7610, R4 ;  /* 0x00007610ff047816 */ /* 0x000fe20000000004 */
[----:B------:R-:W-:-:S08]  /*75a0*/  IMAD.MOV.U32 R7, RZ, RZ, -0x1 ;  /* 0xffffffffff077424 */ /* 0x000fd000078e00ff */
[----:B------:R-:W-:Y:S05]  /*75b0*/  @P0 BRA `(.L_x_174) ;  /* 0x0000000400540947 */ /* 0x000fea0003800000 */
[----:B------:R-:W0:Y:S01]  /*75c0*/  S2R R15, SR_CTAID.X ;  /* 0x00000000000f7919 */ /* 0x000e220000002500 */
[----:B------:R-:W-:Y:S01]  /*75d0*/  ULDC.64 UR4, c[0x0][0x628] ;  /* 0x00018a0000047ab9 */ /* 0x000fe20000000a00 */
[----:B------:R-:W-:Y:S01]  /*75e0*/  ULDC UR7, c[0x0][0x630] ;  /* 0x00018c0000077ab9 */ /* 0x000fe20000000800 */
[----:B------:R-:W-:Y:S01]  /*75f0*/  ISETP.NE.U32.AND P0, PT, RZ, UR4, PT ;  /* 0x00000004ff007c0c */ /* 0x000fe2000bf05070 */
[----:B------:R-:W1:Y:S01]  /*7600*/  S2R R20, SR_CTAID.Y ;  /* 0x0000000000147919 */ /* 0x000e620000002600 */
[----:B------:R-:W-:Y:S01]  /*7610*/  ULDC UR8, c[0x0][0x150] ;  /* 0x0000540000087ab9 */ /* 0x000fe20000000800 */
[----:B------:R-:W-:Y:S01]  /*7620*/  IMAD.MOV.U32 R4, RZ, RZ, R16 ;  /* 0x000000ffff047224 */ /* 0x000fe200078e0010 */
[----:B------:R-:W-:Y:S01]  /*7630*/  ISETP.NE.AND.EX P0, PT, RZ, UR5, PT, P0 ;  /* 0x00000005ff007c0c */ /* 0x000fe2000bf05300 */
[----:B------:R-:W-:Y:S01]  /*7640*/  IMAD.MOV.U32 R5, RZ, RZ, R17 ;  /* 0x000000ffff057224 */ /* 0x000fe200078e0011 */
[----:B0-----:R-:W-:-:S11]  /*7650*/  I2FP.F32.U32 R22, R15 ;  /* 0x0000000f00167245 */ /* 0x001fd60000201000 */
[----:B------:R-:W-:Y:S05]  /*7660*/  @!P0 BRA `(.L_x_175) ;  /* 0x0000000000288947 */ /* 0x000fea0003800000 */
[----:B------:R-:W-:Y:S02]  /*7670*/  ULDC UR6, c[0x0][0x634] ;  /* 0x00018d0000067ab9 */ /* 0x000fe40000000800 */
[----:B------:R-:W-:-:S05]  /*7680*/  IADD3 R5, P0, R16, UR6, RZ ;  /* 0x0000000610057c10 */ /* 0x000fca000ff1e0ff */
[----:B------:R-:W-:-:S04]  /*7690*/  IMAD.X R21, RZ, RZ, R17, P0 ;  /* 0x000000ffff157224 */ /* 0x000fc800000e0611 */
[----:B------:R-:W-:-:S04]  /*76a0*/  IMAD.WIDE.U32 R6, R21, UR4, RZ ;  /* 0x0000000415067c25 */ /* 0x000fc8000f8e00ff */
[----:B------:R-:W-:-:S04]  /*76b0*/  IMAD.WIDE.U32 R6, P0, R5, UR5, R6 ;  /* 0x0000000505067c25 */ /* 0x000fc8000f800006 */
[----:B------:R-:W-:-:S04]  /*76c0*/  IMAD.WIDE.U32 R4, R5, UR4, RZ ;  /* 0x0000000405047c25 */ /* 0x000fc8000f8e00ff */
[----:B------:R-:W-:Y:S01]  /*76d0*/  IMAD.MOV.U32 R4, RZ, RZ, R7 ;  /* 0x000000ffff047224 */ /* 0x000fe200078e0007 */
[----:B------:R-:W-:Y:S01]  /*76e0*/  IADD3 RZ, P1, R5, R6, RZ ;  /* 0x0000000605ff7210 */ /* 0x000fe20007f3e0ff */
[----:B------:R-:W-:-:S04]  /*76f0*/  IMAD.X R5, RZ, RZ, RZ, P0 ;  /* 0x000000ffff057224 */ /* 0x000fc800000e06ff */
[----:B------:R-:W-:-:S08]  /*7700*/  IMAD.WIDE.U32.X R4, R21, UR5, R4, P1 ;  /* 0x0000000515047c25 */ /* 0x000fd000088e0404 */
.L_x_175:
[--C-:B------:R-:W-:Y:S01]  /*7710*/  SHF.R.U64 R14, R4, UR7, R5.reuse ;  /* 0x00000007040e7c19 */ /* 0x100fe20008001205 */
[----:B------:R-:W-:Y:S01]  /*7720*/  FMUL R22, R22, UR8 ;  /* 0x0000000816167c20 */ /* 0x000fe20008400000 */
[----:B------:R-:W-:Y:S01]  /*7730*/  SHF.R.U32.HI R4, RZ, UR7, R5 ;  /* 0x00000007ff047c19 */ /* 0x000fe20008011605 */
[----:B------:R-:W0:Y:S01]  /*7740*/  LDC R6, c[0x0][0x144] ;  /* 0x00005100ff067b82 */ /* 0x000e220000000800 */
[----:B------:R-:W-:Y:S01]  /*7750*/  IADD3 R5, P0, RZ, -R14, RZ ;  /* 0x8000000eff057210 */ /* 0x000fe20007f1e0ff */
[----:B------:R-:W-:Y:S01]  /*7760*/  ULDC UR6, c[0x0][0x154] ;  /* 0x0000550000067ab9 */ /* 0x000fe20000000800 */
[----:B-1----:R-:W-:Y:S01]  /*7770*/  I2FP.F32.U32 R7, R20 ;  /* 0x0000001400077245 */ /* 0x002fe20000201000 */
[----:B------:R-:W1:Y:S01]  /*7780*/  F2I.U32.TRUNC.NTZ R22, R22 ;  /* 0x0000001600167305 */ /* 0x000e62000020f000 */
[----:B------:R-:W-:Y:S01]  /*7790*/  ULDC.64 UR4, c[0x0][0x620] ;  /* 0x0001880000047ab9 */ /* 0x000fe20000000a00 */
[----:B------:R-:W-:Y:S01]  /*77a0*/  IMAD.X R4, RZ, RZ, ~R4, P0 ;  /* 0x000000ffff047224 */ /* 0x000fe200000e0e04 */
[----:B------:R-:W-:Y:S01]  /*77b0*/  ISETP.NE.AND P2, PT, R2, 0x1, PT ;  /* 0x000000010200780c */ /* 0x000fe20003f45270 */
[----:B------:R-:W-:Y:S01]  /*77c0*/  FMUL R23, R7, UR6 ;  /* 0x0000000607177c20 */ /* 0x000fe20008400000 */
[----:B------:R-:W2:Y:S01]  /*77d0*/  LDC R25, c[0x0][0x148] ;  /* 0x00005200ff197b82 */ /* 0x000ea20000000800 */
[----:B------:R-:W-:Y:S01]  /*77e0*/  IMAD R4, R4, UR4, RZ ;  /* 0x0000000404047c24 */ /* 0x000fe2000f8e02ff */
[----:B------:R-:W-:-:S02]  /*77f0*/  ULDC.64 UR6, c[0x0][0x640] ;  /* 0x0001900000067ab9 */ /* 0x000fc40000000a00 */
[----:B------:R-:W-:Y:S01]  /*7800*/  ISETP.NE.U32.AND P0, PT, RZ, UR6, PT ;  /* 0x00000006ff007c0c */ /* 0x000fe2000bf05070 */
[----:B------:R-:W3:Y:S01]  /*7810*/  F2I.U32.TRUNC.NTZ R23, R23 ;  /* 0x0000001700177305 */ /* 0x000ee2000020f000 */
[C---:B------:R-:W-:Y:S02]  /*7820*/  IMAD R7, R5.reuse, UR5, R4 ;  /* 0x0000000505077c24 */ /* 0x040fe4000f8e0204 */
[----:B------:R-:W-:Y:S01]  /*7830*/  IMAD.WIDE.U32 R4, R5, UR4, R16 ;  /* 0x0000000405047c25 */ /* 0x000fe2000f8e0010 */
[----:B------:R-:W-:Y:S01]  /*7840*/  ULDC UR4, c[0x0][0x618] ;  /* 0x0001860000047ab9 */ /* 0x000fe20000000800 */
[----:B------:R-:W-:Y:S02]  /*7850*/  ISETP.NE.AND.EX P0, PT, RZ, UR7, PT, P0 ;  /* 0x00000007ff007c0c */ /* 0x000fe4000bf05300 */
[----:B------:R-:W-:Y:S02]  /*7860*/  IMAD.IADD R5, R5, 0x1, R7 ;  /* 0x0000000105057824 */ /* 0x000fe400078e0207 */
[----:B-1----:R-:W-:-:S03]  /*7870*/  IMAD.MOV R22, RZ, RZ, -R22 ;  /* 0x000000ffff167224 */ /* 0x002fc600078e0a16 */
[----:B------:R-:W-:Y:S01]  /*7880*/  SHF.R.U64 R21, R4, UR4, R5 ;  /* 0x0000000404157c19 */ /* 0x000fe20008001205 */
[----:B0-----:R-:W-:Y:S01]  /*7890*/  IMAD R15, R6, R22, R15 ;  /* 0x00000016060f7224 */ /* 0x001fe200078e020f */
[----:B------:R-:W-:Y:S01]  /*78a0*/  SHF.R.U32.HI R4, RZ, UR4, R5 ;  /* 0x00000004ff047c19 */ /* 0x000fe20008011605 */
[----:B------:R-:W-:Y:S01]  /*78b0*/  ULDC UR4, c[0x0][0x608] ;  /* 0x0001820000047ab9 */ /* 0x000fe20000000800 */
[----:B---3--:R-:W-:Y:S02]  /*78c0*/  IMAD.MOV R6, RZ, RZ, -R23 ;  /* 0x000000ffff067224 */ /* 0x008fe400078e0a17 */
[--C-:B------:R-:W-:Y:S02]  /*78d0*/  SHF.R.U64 R22, R21, UR4, R4.reuse ;  /* 0x0000000415167c19 */ /* 0x100fe40008001204 */
[----:B------:R-:W-:Y:S01]  /*78e0*/  SHF.R.U32.HI R5, RZ, UR4, R4 ;  /* 0x00000004ff057c19 */ /* 0x000fe20008011604 */
[----:B------:R-:W-:Y:S01]  /*78f0*/  ULDC UR4, c[0x0][0x658] ;  /* 0x0001960000047ab9 */ /* 0x000fe20000000800 */
[----:B--2---:R-:W-:-:S02]  /*7900*/  @P2 IMAD R15, R25, R6, R20 ;  /* 0x00000006190f2224 */ /* 0x004fc400078e0214 */
[--C-:B------:R-:W-:Y:S02]  /*7910*/  SHF.R.U64 R20, R22, UR4, R5.reuse ;  /* 0x0000000416147c19 */ /* 0x100fe40008001205 */
[----:B------:R-:W-:-:S03]  /*7920*/  SHF.R.U32.HI R23, RZ, UR4, R5 ;  /* 0x00000004ff177c19 */ /* 0x000fc60008011605 */
[----:B------:R-:W-:Y:S02]  /*7930*/  IMAD.MOV.U32 R6, RZ, RZ, R20 ;  /* 0x000000ffff067224 */ /* 0x000fe400078e0014 */
[----:B------:R-:W-:Y:S01]  /*7940*/  IMAD.MOV.U32 R5, RZ, RZ, R23 ;  /* 0x000000ffff057224 */ /* 0x000fe200078e0017 */
[----:B------:R-:W-:Y:S06]  /*7950*/  @!P0 BRA `(.L_x_176) ;  /* 0x00000000002c8947 */ /* 0x000fec0003800000 */
        /* <DEDUP_REMOVED lines=9> */
[----:B------:R-:W-:-:S04]  /*79f0*/  IMAD.WIDE.U32.X R4, R23, UR7, R4, P1 ;  /* 0x0000000717047c25 */ /* 0x000fc800088e0404 */
[----:B------:R-:W-:-:S07]  /*7a00*/  IMAD.MOV.U32 R6, RZ, RZ, R4 ;  /* 0x000000ffff067224 */ /* 0x000fce00078e0004 */
.L_x_176:
[----:B------:R-:W-:Y:S01]  /*7a10*/  ULDC UR4, c[0x0][0x648] ;  /* 0x0001920000047ab9 */ /* 0x000fe20000000800 */
[----:B------:R-:W-:Y:S01]  /*7a20*/  LOP3.LUT R4, R22, UR14, RZ, 0xc0, !PT ;  /* 0x0000000e16047c12 */ /* 0x000fe2000f8ec0ff */
[----:B------:R-:W-:Y:S01]  /*7a30*/  ULDC UR5, c[0x0][0x610] ;  /* 0x0001840000057ab9 */ /* 0x000fe20000000800 */
[----:B------:R-:W-:Y:S01]  /*7a40*/  SHF.R.U64 R5, R6, UR4, R5 ;  /* 0x0000000406057c19 */ /* 0x000fe20008001205 */
[----:B------:R-:W-:Y:S01]  /*7a50*/  ULDC UR4, c[0x0][0x638] ;  /* 0x00018e0000047ab9 */ /* 0x000fe20000000800 */
[----:B------:R-:W-:-:S03]  /*7a60*/  LOP3.LUT R21, R21, UR13, RZ, 0xc0, !PT ;  /* 0x0000000d15157c12 */ /* 0x000fc6000f8ec0ff */
[----:B------:R-:W-:Y:S02]  /*7a70*/  IMAD.MOV R7, RZ, RZ, -R5 ;  /* 0x000000ffff077224 */ /* 0x000fe400078e0a05 */
[----:B------:R-:W-:Y:S02]  /*7a80*/  IMAD R4, R5, UR15, R4 ;  /* 0x0000000f05047c24 */ /* 0x000fe4000f8e0204 */
[----:B------:R-:W-:Y:S01]  /*7a90*/  IMAD R20, R7, UR4, R20 ;  /* 0x0000000407147c24 */ /* 0x000fe2000f8e0214 */
[----:B------:R-:W-:Y:S01]  /*7aa0*/  ULDC UR4, c[0x0][0x600] ;  /* 0x0001800000047ab9 */ /* 0x000fe20000000800 */
[----:B------:R-:W-:Y:S02]  /*7ab0*/  IMAD R15, R4, UR5, R15 ;  /* 0x00000005040f7c24 */ /* 0x000fe4000f8e020f */
[----:B------:R-:W-:Y:S02]  /*7ac0*/  IMAD R20, R20, UR4, R21 ;  /* 0x0000000414147c24 */ /* 0x000fe4000f8e0215 */
[----:B------:R-:W-:-:S02]  /*7ad0*/  IMAD.MOV.U32 R4, RZ, RZ, 0x1 ;  /* 0x00000001ff047424 */ /* 0x000fc400078e00ff */
[----:B------:R-:W-:Y:S01]  /*7ae0*/  IMAD.MOV.U32 R7, RZ, RZ, R14 ;  /* 0x000000ffff077224 */ /* 0x000fe200078e000e */
[----:B------:R-:W-:Y:S02]  /*7af0*/  SEL R21, R20, R15, !P2 ;  /* 0x0000000f14157207 */ /* 0x000fe40005000000 */
[----:B------:R-:W-:-:S07]  /*7b00*/  SEL R20, R15, R20, !P2 ;  /* 0x000000140f147207 */ /* 0x000fce0005000000 */
.L_x_174:
[----:B------:R-:W-:Y:S05]  /*7b10*/  BSYNC B1 ;  /* 0x0000000000017941 */ /* 0x000fea0003800000 */
.L_x_173:
[----:B------:R-:W-:-:S13]  /*7b20*/  LOP3.LUT P0, RZ, R4, 0xff, RZ, 0xc0, !PT ;  /* 0x000000ff04ff7812 */ /* 0x000fda000780c0ff */
[----:B------:R-:W-:Y:S05]  /*7b30*/  @P0 BRA `(.L_x_177) ;  /* 0xfffffff400200947 */ /* 0x000fea000383ffff */
[----:B------:R-:W-:Y:S05]  /*7b40*/  BSYNC B0 ;  /* 0x0000000000007941 */ /* 0x000fea0003800000 */
.L_x_166:
[----:B------:R-:W-:-:S03]  /*7b50*/  UMOV UR4, 0xffffffff ;  /* 0xffffffff00047882 */ /* 0x000fc60000000000 */
[----:B------:R-:W-:Y:S05]  /*7b60*/  BRA.DIV UR4, `(.L_x_178) ;  /* 0x0000000604387947 */ /* 0x000fea000b800000 */
[----:B------:R-:W-:-:S13]  /*7b70*/  ELECT P6, URZ, PT ;  /* 0x00000000003f782f */ /* 0x000fda00038c0000 */
.L_x_193:
[----:B------:R-:W-:Y:S04]  /*7b80*/  BSSY B0, `(.L_x_179) ;  /* 0x0000034000007945 */ /* 0x000fe80003800000 */
[----:B------:R-:W-:Y:S05]  /*7b90*/  @!P6 BRA `(.L_x_180) ;  /* 0x0000000000c8e947 */ /* 0x000fea0003800000 */
[----:B------:R-:W-:-:S04]  /*7ba0*/  LOP3.LUT R18, R18, 0x2, RZ, 0xfc, !PT ;  /* 0x0000000212127812 */ /* 0x000fc800078efcff */
[----:B------:R-:W-:-:S13]  /*7bb0*/  ISETP.NE.AND P0, PT, R18, 0x3, PT ;  /* 0x000000031200780c */ /* 0x000fda0003f05270 */
[----:B------:R-:W-:Y:S05]  /*7bc0*/  @!P0 BRA `(.L_x_181) ;  /* 0x0000000000048947 */ /* 0x000fea0003800000 */
[----:B------:R-:W-:Y:S01]  /*7bd0*/  BPT.TRAP 0x1 ;  /* 0x000000040000795c */ /* 0x000fe20000300000 */
.L_x_181:
[----:B------:R-:W0:Y:S01]  /*7be0*/  S2R R5, SR_CgaCtaId ;  /* 0x0000000000057919 */ /* 0x000e220000008800 */
[----:B------:R-:W-:Y:S02]  /*7bf0*/  MOV R0, 0x400 ;  /* 0x0000040000007802 */ /* 0x000fe40000000f00 */
[----:B------:R-:W-:Y:S02]  /*7c00*/  SHF.L.U32 R2, R3, 0x1f, RZ ;  /* 0x0000001f03027819 */ /* 0x000fe400000006ff */
[----:B0-----:R-:W-:-:S05]  /*7c10*/  LEA R5, R5, R0, 0x18 ;  /* 0x0000000005057211 */ /* 0x001fca00078ec0ff */
[----:B------:R-:W-:-:S04]  /*7c20*/  VIADD R5, R5, 0x28 ;  /* 0x0000002805057836 */ /* 0x000fc80000000000 */
[C---:B------:R-:W-:Y:S02]  /*7c30*/  IMAD R7, R8.reuse, 0x8, R5 ;  /* 0x0000000808077824 */ /* 0x040fe400078e0205 */
[----:B------:R-:W-:Y:S02]  /*7c40*/  VIADD R8, R8, 0x1 ;  /* 0x0000000108087836 */ /* 0x000fe40000000000 */
[----:B------:R-:W0:Y:S03]  /*7c50*/  SYNCS.PHASECHK.TRANS64.TRYWAIT P0, [R7+URZ], R2 ;  /* 0x00000002070075a7 */ /* 0x000e26000800017f */
[----:B------:R-:W-:-:S04]  /*7c60*/  ISETP.NE.AND P1, PT, R8, 0x5, PT ;  /* 0x000000050800780c */ /* 0x000fc80003f25270 */
[----:B------:R-:W-:Y:S02]  /*7c70*/  SEL R0, RZ, 0x1, P1 ;  /* 0x00000001ff007807 */ /* 0x000fe40000800000 */
[----:B------:R-:W-:Y:S02]  /*7c80*/  SEL R8, R8, RZ, P1 ;  /* 0x000000ff08087207 */ /* 0x000fe40000800000 */
[----:B------:R-:W-:-:S03]  /*7c90*/  LOP3.LUT R9, R3, R0, RZ, 0x3c, !PT ;  /* 0x0000000003097212 */ /* 0x000fc600078e3cff */
[----:B------:R-:W-:Y:S01]  /*7ca0*/  IMAD R6, R8, 0x8, R5 ;  /* 0x0000000808067824 */ /* 0x000fe200078e0205 */
[----:B------:R-:W-:Y:S01]  /*7cb0*/  SHF.L.U32 R3, R9, 0x1f, RZ ;  /* 0x0000001f09037819 */ /* 0x000fe200000006ff */
[----:B0-----:R-:W-:Y:S06]  /*7cc0*/  @!P0 BRA `(.L_x_182) ;  /* 0x0000000400008947 */ /* 0x001fec0003800000 */
.L_x_194:
[----:B------:R-:W1:Y:S01]  /*7cd0*/  SYNCS.PHASECHK.TRANS64.TRYWAIT P0, [R6+URZ], R3 ;  /* 0x00000003060075a7 */ /* 0x000e62000800017f */
[----:B------:R-:W-:-:S05]  /*7ce0*/  VIADD R0, R8, 0x1 ;  /* 0x0000000108007836 */ /* 0x000fca0000000000 */
[----:B------:R-:W-:-:S04]  /*7cf0*/  ISETP.NE.AND P1, PT, R0, 0x5, PT ;  /* 0x000000050000780c */ /* 0x000fc80003f25270 */
[----:B0-----:R-:W-:Y:S02]  /*7d00*/  SEL R2, RZ, 0x1, P1 ;  /* 0x00000001ff027807 */ /* 0x001fe40000800000 */
[----:B------:R-:W-:Y:S02]  /*7d10*/  SEL R0, R0, RZ, P1 ;  /* 0x000000ff00007207 */ /* 0x000fe40000800000 */
[----:B------:R-:W-:-:S03]  /*7d20*/  LOP3.LUT R9, R9, R2, RZ, 0x3c, !PT ;  /* 0x0000000209097212 */ /* 0x000fc600078e3cff */
[----:B------:R-:W-:Y:S01]  /*7d30*/  IMAD R7, R0, 0x8, R5 ;  /* 0x0000000800077824 */ /* 0x000fe200078e0205 */
[----:B------:R-:W-:Y:S01]  /*7d40*/  SHF.L.U32 R4, R9, 0x1f, RZ ;  /* 0x0000001f09047819 */ /* 0x000fe200000006ff */
[----:B-1----:R-:W-:Y:S06]  /*7d50*/  @!P0 BRA `(.L_x_183) ;  /* 0x0000000000f08947 */ /* 0x002fec0003800000 */
.L_x_195:
[----:B------:R-:W1:Y:S01]  /*7d60*/  SYNCS.PHASECHK.TRANS64.TRYWAIT P0, [R7+URZ], R4 ;  /* 0x00000004070075a7 */ /* 0x000e62000800017f */
[----:B------:R-:W-:-:S05]  /*7d70*/  VIADD R0, R0, 0x1 ;  /* 0x0000000100007836 */ /* 0x000fca0000000000 */
[----:B------:R-:W-:-:S04]  /*7d80*/  ISETP.NE.AND P1, PT, R0, 0x5, PT ;  /* 0x000000050000780c */ /* 0x000fc80003f25270 */
[----:B------:R-:W-:Y:S02]  /*7d90*/  SEL R2, RZ, 0x1, P1 ;  /* 0x00000001ff027807 */ /* 0x000fe40000800000 */
[----:B------:R-:W-:Y:S02]  /*7da0*/  SEL R0, R0, RZ, P1 ;  /* 0x000000ff00007207 */ /* 0x000fe40000800000 */
[----:B------:R-:W-:-:S03]  /*7db0*/  LOP3.LUT R9, R9, R2, RZ, 0x3c, !PT ;  /* 0x0000000209097212 */ /* 0x000fc600078e3cff */
[----:B0-----:R-:W-:Y:S01]  /*7dc0*/  IMAD R6, R0, 0x8, R5 ;  /* 0x0000000800067824 */ /* 0x001fe200078e0205 */
[----:B------:R-:W-:Y:S01]  /*7dd0*/  SHF.L.U32 R3, R9, 0x1f, RZ ;  /* 0x0000001f09037819 */ /* 0x000fe200000006ff */
[----:B-1----:R-:W-:Y:S06]  /*7de0*/  @!P0 BRA `(.L_x_184) ;  /* 0x0000000000e08947 */ /* 0x002fec0003800000 */
.L_x_196:
[----:B------:R-:W1:Y:S01]  /*7df0*/  SYNCS.PHASECHK.TRANS64.TRYWAIT P0, [R6+URZ], R3 ;  /* 0x00000003060075a7 */ /* 0x000e62000800017f */
[----:B------:R-:W-:-:S05]  /*7e00*/  VIADD R0, R0, 0x1 ;  /* 0x0000000100007836 */ /* 0x000fca0000000000 */
[----:B------:R-:W-:-:S04]  /*7e10*/  ISETP.NE.AND P1, PT, R0, 0x5, PT ;  /* 0x000000050000780c */ /* 0x000fc80003f25270 */
[----:B------:R-:W-:Y:S02]  /*7e20*/  SEL R2, RZ, 0x1, P1 ;  /* 0x00000001ff027807 */ /* 0x000fe40000800000 */
[----:B------:R-:W-:Y:S02]  /*7e30*/  SEL R0, R0, RZ, P1 ;  /* 0x000000ff00007207 */ /* 0x000fe40000800000 */
[----:B------:R-:W-:Y:S01]  /*7e40*/  LOP3.LUT R2, R9, R2, RZ, 0x3c, !PT ;  /* 0x0000000209027212 */ /* 0x000fe200078e3cff */
[----:B-1----:R-:W-:Y:S06]  /*7e50*/  @!P0 BRA `(.L_x_185) ;  /* 0x0000000000d88947 */ /* 0x002fec0003800000 */
.L_x_197:
[----:B------:R-:W-:Y:S01]  /*7e60*/  IMAD R5, R0, 0x8, R5 ;  /* 0x0000000800057824 */ /* 0x000fe200078e0205 */
[----:B------:R-:W-:-:S07]  /*7e70*/  SHF.L.U32 R0, R2, 0x1f, RZ ;  /* 0x0000001f02007819 */ /* 0x000fce00000006ff */
.L_x_186:
[----:B--2---:R2:W3:Y:S02]  /*7e80*/  SYNCS.PHASECHK.TRANS64.TRYWAIT P0, [R5+URZ], R0 ;  /* 0x00000000050075a7 */ /* 0x0044e4000800017f */
[----:B---3--:R-:W-:Y:S05]  /*7e90*/  @!P0 NANOSLEEP.SYNCS 0x989680 ;  /* 0x009896800000895d */ /* 0x008fea0003900000 */
[----:B------:R-:W3:Y:S02]  /*7ea0*/  @!P0 SYNCS.PHASECHK.TRANS64 P0, [R5+URZ], R0 ;  /* 0x00000000050085a7 */ /* 0x000ee4000800007f */
[----:B---3--:R-:W-:Y:S05]  /*7eb0*/  @!P0 BRA `(.L_x_186) ;  /* 0xfffffffc00f08947 */ /* 0x008fea000383ffff */
.L_x_180:
[----:B------:R-:W-:Y:S05]  /*7ec0*/  BSYNC B0 ;  /* 0x0000000000007941 */ /* 0x000fea0003800000 */
.L_x_179:
[----:B------:R-:W-:Y:S05]  /*7ed0*/  EXIT ;  /* 0x000000000000794d */ /* 0x000fea0003800000 */
.L_x_21:
[----:B-1----:R1:W2:Y:S02]  /*7ee0*/  SYNCS.PHASECHK.TRANS64.TRYWAIT P1, [R3+URZ], R0 ;  /* 0x00000000030075a7 */ /* 0x0022a4000802017f */
[----:B--2---:R-:W-:Y:S05]  /*7ef0*/  @!P1 NANOSLEEP.SYNCS 0x989680 ;  /* 0x009896800000995d */ /* 0x004fea0003900000 */
[----:B------:R-:W2:Y:S02]  /*7f00*/  @!P1 SYNCS.PHASECHK.TRANS64 P1, [R3+URZ], R0 ;  /* 0x00000000030095a7 */ /* 0x000ea4000802007f */
[----:B--2---:R-:W-:Y:S05]  /*7f10*/  @!P1 BRA `(.L_x_21) ;  /* 0xfffffffc00f09947 */ /* 0x004fea000383ffff */
[----:B------:R-:W-:Y:S05]  /*7f20*/  BRA `(.L_x_20) ;  /* 0xffffff98002c7947 */ /* 0x000fea000383ffff */
.L_x_26:
[----:B-1----:R1:W2:Y:S02]  /*7f30*/  SYNCS.PHASECHK.TRANS64.TRYWAIT P1, [R5+URZ], R4 ;  /* 0x00000004050075a7 */ /* 0x0022a4000802017f */
[----:B--2---:R-:W-:Y:S05]  /*7f40*/  @!P1 NANOSLEEP.SYNCS 0x989680 ;  /* 0x009896800000995d */ /* 0x004fea0003900000 */
[----:B------:R-:W2:Y:S02]  /*7f50*/  @!P1 SYNCS.PHASECHK.TRANS64 P1, [R5+URZ], R4 ;  /* 0x00000004050095a7 */ /* 0x000ea4000802007f */
[----:B--2---:R-:W-:Y:S05]  /*7f60*/  @!P1 BRA `(.L_x_26) ;  /* 0xfffffffc00f09947 */ /* 0x004fea000383ffff */
[----:B------:R-:W-:Y:S05]  /*7f70*/  BRA `(.L_x_25) ;  /* 0xffffff9c00087947 */ /* 0x000fea000383ffff */
.L_x_167:
[----:B------:R-:W-:Y:S01]  /*7f80*/  BSSY B1, `(.L_x_187) ;  /* 0x0000006000017945 */ /* 0x000fe20003800000 */
[----:B------:R-:W-:-:S07]  /*7f90*/  IMAD.MOV.U32 R15, RZ, RZ, -0x1 ;  /* 0xffffffffff0f7424 */ /* 0x000fce00078e00ff */
[----:B------:R-:W-:Y:S05]  /*7fa0*/  WARPSYNC.COLLECTIVE R15, `(.L_x_188) ;  /* 0x000000000f0c7348 */ /* 0x000fea0003c00000 */
[----:B------:R-:W-:Y:S02]  /*7fb0*/  ELECT P6, UR62, PT ;  /* 0x00000000003e782f */ /* 0x000fe400038c0000 */
[----:B------:R-:W-:Y:S01]  /*7fc0*/  MOV R14, UR62 ;  /* 0x0000003e000e7c02 */ /* 0x000fe20008000f00 */
[----:B------:R-:W-:Y:S10]  /*7fd0*/  ENDCOLLECTIVE ;  /* 0x000000000000791b */ /* 0x000ff40003800000 */
.L_x_188:
[----:B------:R-:W-:Y:S05]  /*7fe0*/  BSYNC B1 ;  /* 0x0000000000017941 */ /* 0x000fea0003800000 */
.L_x_187:
[----:B------:R-:W-:Y:S05]  /*7ff0*/  BRA `(.L_x_189) ;  /* 0xffffffec00fc7947 */ /* 0x000fea000383ffff */
.L_x_170:
[----:B-1----:R1:W2:Y:S02]  /*8000*/  SYNCS.PHASECHK.TRANS64.TRYWAIT P0, [R23+URZ+0x28], R14 ;  /* 0x0000280e170075a7 */ /* 0x0022a4000800017f */
[----:B--2---:R-:W-:Y:S05]  /*8010*/  @!P0 NANOSLEEP.SYNCS 0x989680 ;  /* 0x009896800000895d */ /* 0x004fea0003900000 */
[----:B------:R-:W2:Y:S02]  /*8020*/  @!P0 SYNCS.PHASECHK.TRANS64 P0, [R23+URZ+0x28], R14 ;  /* 0x0000280e170085a7 */ /* 0x000ea4000800007f */
[----:B--2---:R-:W-:Y:S05]  /*8030*/  @!P0 BRA `(.L_x_170) ;  /* 0xfffffffc00f08947 */ /* 0x004fea000383ffff */
[----:B------:R-:W-:Y:S05]  /*8040*/  BRA `(.L_x_190) ;  /* 0xfffffff0003c7947 */ /* 0x000fea000383ffff */
.L_x_178:
[----:B------:R-:W-:Y:S01]  /*8050*/  BSSY B0, `(.L_x_191) ;  /* 0x0000006000007945 */ /* 0x000fe20003800000 */
[----:B------:R-:W-:-:S07]  /*8060*/  IMAD.MOV.U32 R15, RZ, RZ, -0x1 ;  /* 0xffffffffff0f7424 */ /* 0x000fce00078e00ff */
[----:B------:R-:W-:Y:S05]  /*8070*/  WARPSYNC.COLLECTIVE R15, `(.L_x_192) ;  /* 0x000000000f0c7348 */ /* 0x000fea0003c00000 */
[----:B------:R-:W-:Y:S02]  /*8080*/  ELECT P6, UR62, PT ;  /* 0x00000000003e782f */ /* 0x000fe400038c0000 */
[----:B------:R-:W-:Y:S01]  /*8090*/  MOV R14, UR62 ;  /* 0x0000003e000e7c02 */ /* 0x000fe20008000f00 */
[----:B------:R-:W-:Y:S10]  /*80a0*/  ENDCOLLECTIVE ;  /* 0x000000000000791b */ /* 0x000ff40003800000 */
.L_x_192:
[----:B------:R-:W-:Y:S05]  /*80b0*/  BSYNC B0 ;  /* 0x0000000000007941 */ /* 0x000fea0003800000 */
.L_x_191:
[----:B------:R-:W-:Y:S05]  /*80c0*/  BRA `(.L_x_193) ;  /* 0xfffffff800ac7947 */ /* 0x000fea000383ffff */
.L_x_182:
[----:B0-----:R0:W1:Y:S02]  /*80d0*/  SYNCS.PHASECHK.TRANS64.TRYWAIT P0, [R7+URZ], R2 ;  /* 0x00000002070075a7 */ /* 0x001064000800017f */
[----:B-1----:R-:W-:Y:S05]  /*80e0*/  @!P0 NANOSLEEP.SYNCS 0x989680 ;  /* 0x009896800000895d */ /* 0x002fea0003900000 */
[----:B------:R-:W1:Y:S02]  /*80f0*/  @!P0 SYNCS.PHASECHK.TRANS64 P0, [R7+URZ], R2 ;  /* 0x00000002070085a7 */ /* 0x000e64000800007f */
[----:B-1----:R-:W-:Y:S05]  /*8100*/  @!P0 BRA `(.L_x_182) ;  /* 0xfffffffc00f08947 */ /* 0x002fea000383ffff */
[----:B------:R-:W-:Y:S05]  /*8110*/  BRA `(.L_x_194) ;  /* 0xfffffff800ec7947 */ /* 0x000fea000383ffff */
.L_x_183:
[----:B0-----:R0:W1:Y:S02]  /*8120*/  SYNCS.PHASECHK.TRANS64.TRYWAIT P0, [R6+URZ], R3 ;  /* 0x00000003060075a7 */ /* 0x001064000800017f */
[----:B-1----:R-:W-:Y:S05]  /*8130*/  @!P0 NANOSLEEP.SYNCS 0x989680 ;  /* 0x009896800000895d */ /* 0x002fea0003900000 */
[----:B------:R-:W1:Y:S02]  /*8140*/  @!P0 SYNCS.PHASECHK.TRANS64 P0, [R6+URZ], R3 ;  /* 0x00000003060085a7 */ /* 0x000e64000800007f */
[----:B-1----:R-:W-:Y:S05]  /*8150*/  @!P0 BRA `(.L_x_183) ;  /* 0xfffffffc00f08947 */ /* 0x002fea000383ffff */
[----:B------:R-:W-:Y:S05]  /*8160*/  BRA `(.L_x_195) ;  /* 0xfffffff800fc7947 */ /* 0x000fea000383ffff */
.L_x_184:
[----:B0-----:R0:W1:Y:S02]  /*8170*/  SYNCS.PHASECHK.TRANS64.TRYWAIT P0, [R7+URZ], R4 ;  /* 0x00000004070075a7 */ /* 0x001064000800017f */
[----:B-1----:R-:W-:Y:S05]  /*8180*/  @!P0 NANOSLEEP.SYNCS 0x989680 ;  /* 0x009896800000895d */ /* 0x002fea0003900000 */
[----:B------:R-:W1:Y:S02]  /*8190*/  @!P0 SYNCS.PHASECHK.TRANS64 P0, [R7+URZ], R4 ;  /* 0x00000004070085a7 */ /* 0x000e64000800007f */
[----:B-1----:R-:W-:Y:S05]  /*81a0*/  @!P0 BRA `(.L_x_184) ;  /* 0xfffffffc00f08947 */ /* 0x002fea000383ffff */
[----:B------:R-:W-:Y:S05]  /*81b0*/  BRA `(.L_x_196) ;  /* 0xfffffffc000c7947 */ /* 0x000fea000383ffff */
.L_x_185:
[----:B-1----:R1:W2:Y:S02]  /*81c0*/  SYNCS.PHASECHK.TRANS64.TRYWAIT P0, [R6+URZ], R3 ;  /* 0x00000003060075a7 */ /* 0x0022a4000800017f */
[----:B--2---:R-:W-:Y:S05]  /*81d0*/  @!P0 NANOSLEEP.SYNCS 0x989680 ;  /* 0x009896800000895d */ /* 0x004fea0003900000 */
[----:B------:R-:W2:Y:S02]  /*81e0*/  @!P0 SYNCS.PHASECHK.TRANS64 P0, [R6+URZ], R3 ;  /* 0x00000003060085a7 */ /* 0x000ea4000800007f */
[----:B--2---:R-:W-:Y:S05]  /*81f0*/  @!P0 BRA `(.L_x_185) ;  /* 0xfffffffc00f08947 */ /* 0x004fea000383ffff */
[----:B------:R-:W-:Y:S05]  /*8200*/  BRA `(.L_x_197) ;  /* 0xfffffffc00147947 */ /* 0x000fea000383ffff */
.L_x_198:
[----:B------:R-:W-:-:S00]  /*8210*/  BRA `(.L_x_198) ;  /* 0xfffffffc00fc7947 */ /* 0x000fc0000383ffff */
[----:B------:R-:W-:-:S00]  /*8220*/  NOP ;  /* 0x0000000000007918 */ /* 0x000fc00000000000 */
        /* <DEDUP_REMOVED lines=13> */
.L_x_199:


//--------------------- .nv.global.init           --------------------------
	.section	.nv.global.init,"aw",@progbits
.nv.global.init:
	.type		$str$22,@object
	.size		$str$22,($str$23 - $str$22)
$str$22:
        /*0000*/ 	.byte	0x6b, 0x5f, 0x74, 0x69, 0x6c, 0x65, 0x5f, 0x63, 0x6f, 0x75, 0x6e, 0x74, 0x20, 0x3e, 0x3d, 0x20
        /*0010*/ 	.byte	0x31, 0x00
	.type		$str$23,@object
	.size		$str$23,(__unnamed_1 - $str$23)
$str$23:
        /*0012*/ 	.byte	0x2f, 0x74, 0x6d, 0x70, 0x2f, 0x63, 0x75, 0x74, 0x6c, 0x61, 0x73, 0x73, 0x5f, 0x73, 0x77, 0x65
        /*0022*/ 	.byte	0x65, 0x70, 0x5f, 0x73, 0x72, 0x63, 0x2f, 0x69, 0x6e, 0x63, 0x6c, 0x75, 0x64, 0x65, 0x2f, 0x63
        /*0032*/ 	.byte	0x75, 0x74, 0x6c, 0x61, 0x73, 0x73, 0x2f, 0x67, 0x65, 0x6d, 0x6d, 0x2f, 0x63, 0x6f, 0x6c, 0x6c
        /*0042*/ 	.byte	0x65, 0x63, 0x74, 0x69, 0x76, 0x65, 0x2f, 0x73, 0x6d, 0x39, 0x30, 0x5f, 0x6d, 0x6d, 0x61, 0x5f
        /*0052*/ 	.byte	0x74, 0x6d, 0x61, 0x5f, 0x67, 0x6d, 0x6d, 0x61, 0x5f, 0x73, 0x73, 0x5f, 0x77, 0x61, 0x72, 0x70
        /*0062*/ 	.byte	0x73, 0x70, 0x65, 0x63, 0x69, 0x61, 0x6c, 0x69, 0x7a, 0x65, 0x64, 0x2e, 0x68, 0x70, 0x70, 0x00
	.type		__unnamed_1,@object
	.size		__unnamed_1,(.L_0 - __unnamed_1)
__unnamed_1:
        /*0072*/ 	.byte	0x76, 0x6f, 0x69, 0x64, 0x20, 0x63, 0x75, 0x74, 0x6c, 0x61, 0x73, 0x73, 0x3a, 0x3a, 0x67, 0x65
        /* <DEDUP_REMOVED lines=180> */
        /*0bc2*/ 	.byte	0x74, 0x69, 0x74, 0x79, 0x5d, 0x00
.L_0:


//--------------------- .nv.shared._ZN7cutlass13device_kernelINS_4gemm6kernel13GemmUniversalIN4cute5tupleIJiiiiEEENS1_10collective13CollectiveMmaINS1_34MainloopSm90TmaGmmaWarpSpecializedILi5ENS5_IJNS4_1CILi4EEENSA_ILi1EEESC_EEENS1_35KernelTmaWarpSpecializedCooperativeEEENS5_IJNSA_ILi128EEESG_NSA_ILi64EEEEEENS_6half_tENS5_IJSC_llEEESJ_NS5_IJlSC_lEEENS4_8TiledMMAINS4_8MMA_AtomIJNS4_4SM904GMMA26MMA_64x128x16_F32F16F16_SSILNSP_5MajorE1ELSR_0ELNSP_7ScaleInE1ELSS_1EEEEEENS4_6LayoutINS5_IJNSA_ILi2EEESC_SC_EEENS5_IJSC_NSA_ILi0EEESY_EEEEENS5_IJNS4_10UnderscoreES11_S11_EEEEENS4_13SM90_TMA_LOADENS4_14ComposedLayoutINS4_7SwizzleILi3ELi4ELi3EEENS4_18smem_ptr_flag_bitsILi16EEENSV_INS5_IJSH_NSA_ILi8EEEEEENS5_IJSC_SH_EEEEEEEvNS4_8identityENS4_23SM90_TMA_LOAD_MULTICASTENS15_IS17_S19_NSV_INS5_IJS1A_SH_EEENS5_IJSH_SC_EEEEEEEvS1F_EENS_8epilogue10collective6detail29Sm90TmaWarpSpecializedAdapterINS1N_15DefaultEpilogueISJ_SL_SL_NS1M_6thread17LinearCombinationISJ_Li1EffLNS1R_9ScaleType4KindE0ELNS_15FloatRoundStyleE2ESJ_EENS1_15EpilogueDefaultEEEEEvvEEEEvNT_6ParamsE --------------------------
	.section	.nv.shared._ZN7cutlass13device_kernelINS_4gemm6kernel13GemmUniversalIN4cute5tupleIJiiiiEEENS1_10collective13CollectiveMmaINS1_34MainloopSm90TmaGmmaWarpSpecializedILi5ENS5_IJNS4_1CILi4EEENSA_ILi1EEESC_EEENS1_35KernelTmaWarpSpecializedCooperativeEEENS5_IJNSA_ILi128EEESG_NSA_ILi64EEEEEENS_6half_tENS5_IJSC_llEEESJ_NS5_IJlSC_lEEENS4_8TiledMMAINS4_8MMA_AtomIJNS4_4SM904GMMA26MMA_64x128x16_F32F16F16_SSILNSP_5MajorE1ELSR_0ELNSP_7ScaleInE1ELSS_1EEEEEENS4_6LayoutINS5_IJNSA_ILi2EEESC_SC_EEENS5_IJSC_NSA_ILi0EEESY_EEEEENS5_IJNS4_10UnderscoreES11_S11_EEEEENS4_13SM90_TMA_LOADENS4_14ComposedLayoutINS4_7SwizzleILi3ELi4ELi3EEENS4_18smem_ptr_flag_bitsILi16EEENSV_INS5_IJSH_NSA_ILi8EEEEEENS5_IJSC_SH_EEEEEEEvNS4_8identityENS4_23SM90_TMA_LOAD_MULTICASTENS15_IS17_S19_NSV_INS5_IJS1A_SH_EEENS5_IJSH_SC_EEEEEEEvS1F_EENS_8epilogue10collective6detail29Sm90TmaWarpSpecializedAdapterINS1N_15DefaultEpilogueISJ_SL_SL_NS1M_6thread17LinearCombinationISJ_Li1EffLNS1R_9ScaleType4KindE0ELNS_15FloatRoundStyleE2ESJ_EENS1_15EpilogueDefaultEEEEEvvEEEEvNT_6ParamsE,"aw",@nobits
	.sectionflags	@""
	.align	16
	.zero		1024


//--------------------- .nv.shared.reserved.0     --------------------------
	.section	.nv.shared.reserved.0,"aw",@nobits
	.weak		__nv_reservedSMEM_offset_0_alias
	.size		__nv_reservedSMEM_offset_0_alias, 0, 0
	.other		__nv_reservedSMEM_offset_0_alias,@"STO_CUDA_RESERVED_SHARED STV_DEFAULT"
__nv_reservedSMEM_offset_0_alias:
	.zero		0


//--------------------- .nv.global                --------------------------
	.section	.nv.global,"aw",@nobits
.nv.global:
	.type		_ZN40_INTERNAL_7087cfa7_4_k_cu_2aa38ded_211914cute1_E,@object
	.size		_ZN40_INTERNAL_7087cfa7_4_k_cu_2aa38ded_211914cute1_E,(_ZN40_INTERNAL_7087cfa7_4_k_cu_2aa38ded_211914cuda3std3__45__cpo6cbeginE - _ZN40_INTERNAL_7087cfa7_4_k_cu_2aa38ded_211914cute1_E)
_ZN40_INTERNAL_7087cfa7_4_k_cu_2aa38ded_211914cute1_E:
	.zero		1
	.type		_ZN40_INTERNAL_7087cfa7_4_k_cu_2aa38ded_211914cuda3std3__45__cpo6cbeginE,@object
	.size		_ZN40_INTERNAL_7087cfa7_4_k_cu_2aa38ded_211914cuda3std3__45__cpo6cbeginE,(_ZN40_INTERNAL_7087cfa7_4_k_cu_2aa38ded_211914cuda3std3__48in_placeE - _ZN40_INTERNAL_7087cfa7_4_k_cu_2aa38ded_211914cuda3std3__45__cpo6cbeginE)
_ZN40_INTERNAL_7087cfa7_4_k_cu_2aa38ded_211914cuda3std3__45__cpo6cbeginE:
	.zero		1
	.type		_ZN40_INTERNAL_7087cfa7_4_k_cu_2aa38ded_211914cuda3std3__48in_placeE,@object
	.size		_ZN40_INTERNAL_7087cfa7_4_k_cu_2aa38ded_211914cuda3std3__48in_placeE,(_ZN40_INTERNAL_7087cfa7_4_k_cu_2aa38ded_211914cuda3std6ranges3__45__cpo9iter_moveE - _ZN40_INTERNAL_7087cfa7_4_k_cu_2aa38ded_211914cuda3std3__48in_placeE)
_ZN40_INTERNAL_7087cfa7_4_k_cu_2aa38ded_211914cuda3std3__48in_placeE:
	.zero		1
	.type		_ZN40_INTERNAL_7087cfa7_4_k_cu_2aa38ded_211914cuda3std6ranges3__45__cpo9iter_moveE,@object
	.size		_ZN40_INTERNAL_7087cfa7_4_k_cu_2aa38ded_211914cuda3std6ranges3__45__cpo9iter_moveE,(_ZN40_INTERNAL_7087cfa7_4_k_cu_2aa38ded_211914cuda3std3__45__cpo5beginE - _ZN40_INTERNAL_7087cfa7_4_k_cu_2aa38ded_211914cuda3std6ranges3__45__cpo9iter_moveE)
_ZN40_INTERNAL_7087cfa7_4_k_cu_2aa38ded_211914cuda3std6ranges3__45__cpo9iter_moveE:
	.zero		1
	.type		_ZN40_INTERNAL_7087cfa7_4_k_cu_2aa38ded_211914cuda3std3__45__cpo5beginE,@object
	.size		_ZN40_INTERNAL_7087cfa7_4_k_cu_2aa38ded_211914cuda3std3__45__cpo5beginE,(_ZN40_INTERNAL_7087cfa7_4_k_cu_2aa38ded_211914cuda3std3__442_GLOBAL__N__7087cfa7_4_k_cu_2aa38ded_211916ignoreE - _ZN40_INTERNAL_7087cfa7_4_k_cu_2aa38ded_211914cuda3std3__45__cpo5beginE)
_ZN40_INTERNAL_7087cfa7_4_k_cu_2aa38ded_211914cuda3std3__45__cpo5beginE:
	.zero		1
	.type		_ZN40_INTERNAL_7087cfa7_4_k_cu_2aa38ded_211914cuda3std3__442_GLOBAL__N__7087cfa7_4_k_cu_2aa38ded_211916ignoreE,@object
	.size		_ZN40_INTERNAL_7087cfa7_4_k_cu_2aa38ded_211914cuda3std3__442_GLOBAL__N__7087cfa7_4_k_cu_2aa38ded_211916ignoreE,(_ZN40_INTERNAL_7087cfa7_4_k_cu_2aa38ded_211914cute7productE - _ZN40_INTERNAL_7087cfa7_4_k_cu_2aa38ded_211914cuda3std3__442_GLOBAL__N__7087cfa7_4_k_cu_2aa38ded_211916ignoreE)
_ZN40_INTERNAL_7087cfa7_4_k_cu_2aa38ded_211914cuda3std3__442_GLOBAL__N__7087cfa7_4_k_cu_2aa38ded_211916ignoreE:
	.zero		1
	.type		_ZN40_INTERNAL_7087cfa7_4_k_cu_2aa38ded_211914cute7productE,@object
	.size		_ZN40_INTERNAL_7087cfa7_4_k_cu_2aa38ded_211914cute7productE,(_ZN40_INTERNAL_7087cfa7_4_k_cu_2aa38ded_211914cuda3std3__45__cpo3endE - _ZN40_INTERNAL_7087cfa7_4_k_cu_2aa38ded_211914cute7productE)
_ZN40_INTERNAL_7087cfa7_4_k_cu_2aa38ded_211914cute7productE:
	.zero		1
	.type		_ZN40_INTERNAL_7087cfa7_4_k_cu_2aa38ded_211914cuda3std3__45__cpo3endE,@object
	.size		_ZN40_INTERNAL_7087cfa7_4_k_cu_2aa38ded_211914cuda3std3__45__cpo3endE,(_ZN40_INTERNAL_7087cfa7_4_k_cu_2aa38ded_211914cuda3std3__419piecewise_constructE - _ZN40_INTERNAL_7087cfa7_4_k_cu_2aa38ded_211914cuda3std3__45__cpo3endE)
_ZN40_INTERNAL_7087cfa7_4_k_cu_2aa38ded_211914cuda3std3__45__cpo3endE:
	.zero		1
	.type		_ZN40_INTERNAL_7087cfa7_4_k_cu_2aa38ded_211914cuda3std3__419piecewise_constructE,@object
	.size		_ZN40_INTERNAL_7087cfa7_4_k_cu_2aa38ded_211914cuda3std3__419piecewise_constructE,(_ZN40_INTERNAL_7087cfa7_4_k_cu_2aa38ded_211914cuda3std3__45__cpo4cendE - _ZN40_INTERNAL_7087cfa7_4_k_cu_2aa38ded_211914cuda3std3__419piecewise_constructE)
_ZN40_INTERNAL_7087cfa7_4_k_cu_2aa38ded_211914cuda3std3__419piecewise_constructE:
	.zero		1
	.type		_ZN40_INTERNAL_7087cfa7_4_k_cu_2aa38ded_211914cuda3std3__45__cpo4cendE,@object
	.size		_ZN40_INTERNAL_7087cfa7_4_k_cu_2aa38ded_211914cuda3std3__45__cpo4cendE,(_ZN40_INTERNAL_7087cfa7_4_k_cu_2aa38ded_211914cuda3std6ranges3__45__cpo4swapE - _ZN40_INTERNAL_7087cfa7_4_k_cu_2aa38ded_211914cuda3std3__45__cpo4cendE)
_ZN40_INTERNAL_7087cfa7_4_k_cu_2aa38ded_211914cuda3std3__45__cpo4cendE:
	.zero		1
	.type		_ZN40_INTERNAL_7087cfa7_4_k_cu_2aa38ded_211914cuda3std6ranges3__45__cpo4swapE,@object
	.size		_ZN40_INTERNAL_7087cfa7_4_k_cu_2aa38ded_211914cuda3std6ranges3__45__cpo4swapE,(.L_8 - _ZN40_INTERNAL_7087cfa7_4_k_cu_2aa38ded_211914cuda3std6ranges3__45__cpo4swapE)
_ZN40_INTERNAL_7087cfa7_4_k_cu_2aa38ded_211914cuda3std6ranges3__45__cpo4swapE:
	.zero		1
.L_8:


//--------------------- .nv.constant0._ZN7cutlass13device_kernelINS_4gemm6kernel13GemmUniversalIN4cute5tupleIJiiiiEEENS1_10collective13CollectiveMmaINS1_34MainloopSm90TmaGmmaWarpSpecializedILi5ENS5_IJNS4_1CILi4EEENSA_ILi1EEESC_EEENS1_35KernelTmaWarpSpecializedCooperativeEEENS5_IJNSA_ILi128EEESG_NSA_ILi64EEEEEENS_6half_tENS5_IJSC_llEEESJ_NS5_IJlSC_lEEENS4_8TiledMMAINS4_8MMA_AtomIJNS4_4SM904GMMA26MMA_64x128x16_F32F16F16_SSILNSP_5MajorE1ELSR_0ELNSP_7ScaleInE1ELSS_1EEEEEENS4_6LayoutINS5_IJNSA_ILi2EEESC_SC_EEENS5_IJSC_NSA_ILi0EEESY_EEEEENS5_IJNS4_10UnderscoreES11_S11_EEEEENS4_13SM90_TMA_LOADENS4_14ComposedLayoutINS4_7SwizzleILi3ELi4ELi3EEENS4_18smem_ptr_flag_bitsILi16EEENSV_INS5_IJSH_NSA_ILi8EEEEEENS5_IJSC_SH_EEEEEEEvNS4_8identityENS4_23SM90_TMA_LOAD_MULTICASTENS15_IS17_S19_NSV_INS5_IJS1A_SH_EEENS5_IJSH_SC_EEEEEEEvS1F_EENS_8epilogue10collective6detail29Sm90TmaWarpSpecializedAdapterINS1N_15DefaultEpilogueISJ_SL_SL_NS1M_6thread17LinearCombinationISJ_Li1EffLNS1R_9ScaleType4KindE0ELNS_15FloatRoundStyleE2ESJ_EENS1_15EpilogueDefaultEEEEEvvEEEEvNT_6ParamsE --------------------------
	.section	.nv.constant0._ZN7cutlass13device_kernelINS_4gemm6kernel13GemmUniversalIN4cute5tupleIJiiiiEEENS1_10collective13CollectiveMmaINS1_34MainloopSm90TmaGmmaWarpSpecializedILi5ENS5_IJNS4_1CILi4EEENSA_ILi1EEESC_EEENS1_35KernelTmaWarpSpecializedCooperativeEEENS5_IJNSA_ILi128EEESG_NSA_ILi64EEEEEENS_6half_tENS5_IJSC_llEEESJ_NS5_IJlSC_lEEENS4_8TiledMMAINS4_8MMA_AtomIJNS4_4SM904GMMA26MMA_64x128x16_F32F16F16_SSILNSP_5MajorE1ELSR_0ELNSP_7ScaleInE1ELSS_1EEEEEENS4_6LayoutINS5_IJNSA_ILi2EEESC_SC_EEENS5_IJSC_NSA_ILi0EEESY_EEEEENS5_IJNS4_10UnderscoreES11_S11_EEEEENS4_13SM90_TMA_LOADENS4_14ComposedLayoutINS4_7SwizzleILi3ELi4ELi3EEENS4_18smem_ptr_flag_bitsILi16EEENSV_INS5_IJSH_NSA_ILi8EEEEEENS5_IJSC_SH_EEEEEEEvNS4_8identityENS4_23SM90_TMA_LOAD_MULTICASTENS15_IS17_S19_NSV_INS5_IJS1A_SH_EEENS5_IJSH_SC_EEEEEEEvS1F_EENS_8epilogue10collective6detail29Sm90TmaWarpSpecializedAdapterINS1N_15DefaultEpilogueISJ_SL_SL_NS1M_6thread17LinearCombinationISJ_Li1EffLNS1R_9ScaleType4KindE0ELNS_15FloatRoundStyleE2ESJ_EENS1_15EpilogueDefaultEEEEEvvEEEEvNT_6ParamsE,"a",@progbits
	.sectionflags	@""
	.align	4
.nv.constant0._ZN7cutlass13device_kernelINS_4gemm6kernel13GemmUniversalIN4cute5tupleIJiiiiEEENS1_10collective13CollectiveMmaINS1_34MainloopSm90TmaGmmaWarpSpecializedILi5ENS5_IJNS4_1CILi4EEENSA_ILi1EEESC_EEENS1_35KernelTmaWarpSpecializedCooperativeEEENS5_IJNSA_ILi128EEESG_NSA_ILi64EEEEEENS_6half_tENS5_IJSC_llEEESJ_NS5_IJlSC_lEEENS4_8TiledMMAINS4_8MMA_AtomIJNS4_4SM904GMMA26MMA_64x128x16_F32F16F16_SSILNSP_5MajorE1ELSR_0ELNSP_7ScaleInE1ELSS_1EEEEEENS4_6LayoutINS5_IJNSA_ILi2EEESC_SC_EEENS5_IJSC_NSA_ILi0EEESY_EEEEENS5_IJNS4_10UnderscoreES11_S11_EEEEENS4_13SM90_TMA_LOADENS4_14ComposedLayoutINS4_7SwizzleILi3ELi4ELi3EEENS4_18smem_ptr_flag_bitsILi16EEENSV_INS5_IJSH_NSA_ILi8EEEEEENS5_IJSC_SH_EEEEEEEvNS4_8identityENS4_23SM90_TMA_LOAD_MULTICASTENS15_IS17_S19_NSV_INS5_IJS1A_SH_EEENS5_IJSH_SC_EEEEEEEvS1F_EENS_8epilogue10collective6detail29Sm90TmaWarpSpecializedAdapterINS1N_15DefaultEpilogueISJ_SL_SL_NS1M_6thread17LinearCombinationISJ_Li1EffLNS1R_9ScaleType4KindE0ELNS_15FloatRoundStyleE2ESJ_EENS1_15EpilogueDefaultEEEEEvvEEEEvNT_6ParamsE:
	.zero		1664


//--------------------- SYMBOLS --------------------------

	.type		.nv.reservedSmem.offset0,@object
	.size		.nv.reservedSmem.offset0,0x4
	.type		__assertfail,@function
